//
// Generated by NVIDIA NVVM Compiler
//
// Compiler Build ID: CL-36424714
// Cuda compilation tools, release 13.0, V13.0.88
// Based on NVVM 20.0.0
//

.version 9.0
.target sm_100
.address_size 64

	// .globl	chroma_key

.visible .entry chroma_key(
	.param .u64 .ptr .align 1 chroma_key_param_0,
	.param .u8 chroma_key_param_1,
	.param .u8 chroma_key_param_2,
	.param .u8 chroma_key_param_3,
	.param .u32 chroma_key_param_4,
	.param .u32 chroma_key_param_5,
	.param .u32 chroma_key_param_6,
	.param .u32 chroma_key_param_7
)
{
	.reg .pred 	%p<31>;
	.reg .b16 	%rs<6>;
	.reg .b32 	%r<66>;
	.reg .b32 	%f<203>;
	.reg .b64 	%rd<5>;

	ld.param.u64 	%rd2, [chroma_key_param_0];
	ld.param.u8 	%rs3, [chroma_key_param_1];
	ld.param.u8 	%rs4, [chroma_key_param_2];
	ld.param.u8 	%rs5, [chroma_key_param_3];
	ld.param.u32 	%r6, [chroma_key_param_4];
	ld.param.u32 	%r7, [chroma_key_param_5];
	ld.param.u32 	%r8, [chroma_key_param_6];
	ld.param.u32 	%r9, [chroma_key_param_7];
	mov.u32 	%r11, %ctaid.x;
	mov.u32 	%r12, %ntid.x;
	mov.u32 	%r13, %tid.x;
	mad.lo.s32 	%r1, %r11, %r12, %r13;
	mov.u32 	%r14, %ctaid.y;
	mov.u32 	%r15, %ntid.y;
	mov.u32 	%r16, %tid.y;
	mad.lo.s32 	%r17, %r14, %r15, %r16;
	setp.ge.s32 	%p1, %r1, %r8;
	setp.ge.s32 	%p2, %r17, %r9;
	or.pred  	%p3, %p1, %p2;
	@%p3 bra 	$L__BB0_17;
	cvta.to.global.u64 	%rd3, %rd2;
	mad.lo.s32 	%r18, %r8, %r17, %r1;
	shl.b32 	%r19, %r18, 2;
	cvt.s64.s32 	%rd4, %r19;
	add.s64 	%rd1, %rd3, %rd4;
	ld.global.u8 	%r20, [%rd1];
	ld.global.u8 	%rs1, [%rd1+1];
	ld.global.u8 	%rs2, [%rd1+2];
	cvt.u32.u16 	%r21, %rs3;
	sub.s32 	%r3, %r21, %r20;
	cvt.rn.f32.s32 	%f1, %r3;
	abs.f32 	%f2, %f1;
	setp.eq.s32 	%p4, %r3, 1;
	mov.f32 	%f200, 0f3F800000;
	@%p4 bra 	$L__BB0_6;
	setp.num.f32 	%p5, %f2, %f2;
	@%p5 bra 	$L__BB0_4;
	mov.f32 	%f76, 0f40000000;
	add.rn.f32 	%f200, %f1, %f76;
	bra.uni 	$L__BB0_6;
$L__BB0_4:
	setp.lt.f32 	%p6, %f2, 0f00800000;
	mul.f32 	%f21, %f2, 0f4B800000;
	selp.f32 	%f22, %f21, %f2, %p6;
	mov.b32 	%r22, %f22;
	add.s32 	%r23, %r22, -1060439283;
	and.b32  	%r24, %r23, -8388608;
	sub.s32 	%r25, %r22, %r24;
	mov.b32 	%f23, %r25;
	cvt.rn.f32.s32 	%f24, %r24;
	selp.f32 	%f25, 0fC1C00000, 0f00000000, %p6;
	fma.rn.f32 	%f26, %f24, 0f34000000, %f25;
	add.f32 	%f27, %f23, 0fBF800000;
	add.f32 	%f28, %f23, 0f3F800000;
	rcp.approx.ftz.f32 	%f29, %f28;
	add.f32 	%f30, %f27, %f27;
	mul.f32 	%f31, %f30, %f29;
	mul.f32 	%f32, %f31, %f31;
	neg.f32 	%f33, %f31;
	sub.f32 	%f34, %f27, %f31;
	add.f32 	%f35, %f34, %f34;
	fma.rn.f32 	%f36, %f33, %f27, %f35;
	mul.rn.f32 	%f37, %f29, %f36;
	fma.rn.f32 	%f38, %f32, 0f3A2C32E4, 0f3B52E7DB;
	fma.rn.f32 	%f39, %f38, %f32, 0f3C93BB73;
	fma.rn.f32 	%f40, %f39, %f32, 0f3DF6384F;
	mul.rn.f32 	%f41, %f40, %f32;
	fma.rn.f32 	%f42, %f31, 0f3FB8AA3B, %f26;
	mul.f32 	%f43, %f41, 0f40400000;
	sub.f32 	%f44, %f26, %f42;
	fma.rn.f32 	%f45, %f31, 0f3FB8AA3B, %f44;
	fma.rn.f32 	%f46, %f37, 0f3FB8AA3B, %f45;
	fma.rn.f32 	%f47, %f31, 0f32A55E34, %f46;
	fma.rn.f32 	%f48, %f43, %f37, %f47;
	fma.rn.f32 	%f49, %f41, %f31, %f48;
	add.rn.f32 	%f50, %f42, %f49;
	mov.f32 	%f51, 0f40000000;
	mul.rn.f32 	%f52, %f50, %f51;
	cvt.rni.f32.f32 	%f53, %f52;
	sub.f32 	%f54, %f52, %f53;
	neg.f32 	%f55, %f52;
	fma.rn.f32 	%f56, %f50, 0f40000000, %f55;
	neg.f32 	%f57, %f42;
	add.rn.f32 	%f58, %f50, %f57;
	neg.f32 	%f59, %f58;
	add.rn.f32 	%f60, %f49, %f59;
	fma.rn.f32 	%f61, %f60, 0f40000000, %f56;
	add.f32 	%f62, %f54, %f61;
	setp.gt.f32 	%p7, %f53, 0f00000000;
	selp.b32 	%r26, 0, -2097152000, %p7;
	setp.ne.s32 	%p8, %r3, 0;
	setp.neu.f32 	%p9, %f2, 0f7F800000;
	setp.lt.f32 	%p10, %f52, 0f00000000;
	selp.f32 	%f63, 0f00000000, 0f7F800000, %p10;
	abs.f32 	%f64, %f52;
	setp.gt.f32 	%p11, %f64, 0f43180000;
	cvt.rzi.s32.f32 	%r27, %f53;
	shl.b32 	%r28, %r27, 23;
	sub.s32 	%r29, %r28, %r26;
	mov.b32 	%f65, %r29;
	add.s32 	%r30, %r26, 2130706432;
	mov.b32 	%f66, %r30;
	fma.rn.f32 	%f67, %f62, 0f391FCB8E, 0f3AAF85ED;
	fma.rn.f32 	%f68, %f67, %f62, 0f3C1D9856;
	fma.rn.f32 	%f69, %f68, %f62, 0f3D6357BB;
	fma.rn.f32 	%f70, %f69, %f62, 0f3E75FDEC;
	fma.rn.f32 	%f71, %f70, %f62, 0f3F317218;
	fma.rn.f32 	%f72, %f71, %f62, 0f3F800000;
	mul.f32 	%f73, %f72, %f66;
	mul.f32 	%f74, %f73, %f65;
	selp.f32 	%f200, %f63, %f74, %p11;
	and.pred  	%p12, %p8, %p9;
	@%p12 bra 	$L__BB0_6;
	shl.b32 	%r31, %r3, 1;
	cvt.rn.f32.s32 	%f75, %r31;
	mov.b32 	%r32, %f75;
	and.b32  	%r33, %r32, 2147483647;
	mov.b32 	%f200, %r33;
$L__BB0_6:
	cvt.u32.u16 	%r34, %rs4;
	cvt.u32.u16 	%r35, %rs1;
	and.b32  	%r36, %r35, 255;
	sub.s32 	%r4, %r34, %r36;
	cvt.rn.f32.s32 	%f7, %r4;
	abs.f32 	%f8, %f7;
	setp.eq.s32 	%p13, %r4, 1;
	mov.f32 	%f201, 0f3F800000;
	@%p13 bra 	$L__BB0_11;
	setp.num.f32 	%p14, %f8, %f8;
	@%p14 bra 	$L__BB0_9;
	mov.f32 	%f133, 0f40000000;
	add.rn.f32 	%f201, %f7, %f133;
	bra.uni 	$L__BB0_11;
$L__BB0_9:
	setp.lt.f32 	%p15, %f8, 0f00800000;
	mul.f32 	%f78, %f8, 0f4B800000;
	selp.f32 	%f79, %f78, %f8, %p15;
	mov.b32 	%r37, %f79;
	add.s32 	%r38, %r37, -1060439283;
	and.b32  	%r39, %r38, -8388608;
	sub.s32 	%r40, %r37, %r39;
	mov.b32 	%f80, %r40;
	cvt.rn.f32.s32 	%f81, %r39;
	selp.f32 	%f82, 0fC1C00000, 0f00000000, %p15;
	fma.rn.f32 	%f83, %f81, 0f34000000, %f82;
	add.f32 	%f84, %f80, 0fBF800000;
	add.f32 	%f85, %f80, 0f3F800000;
	rcp.approx.ftz.f32 	%f86, %f85;
	add.f32 	%f87, %f84, %f84;
	mul.f32 	%f88, %f87, %f86;
	mul.f32 	%f89, %f88, %f88;
	neg.f32 	%f90, %f88;
	sub.f32 	%f91, %f84, %f88;
	add.f32 	%f92, %f91, %f91;
	fma.rn.f32 	%f93, %f90, %f84, %f92;
	mul.rn.f32 	%f94, %f86, %f93;
	fma.rn.f32 	%f95, %f89, 0f3A2C32E4, 0f3B52E7DB;
	fma.rn.f32 	%f96, %f95, %f89, 0f3C93BB73;
	fma.rn.f32 	%f97, %f96, %f89, 0f3DF6384F;
	mul.rn.f32 	%f98, %f97, %f89;
	fma.rn.f32 	%f99, %f88, 0f3FB8AA3B, %f83;
	mul.f32 	%f100, %f98, 0f40400000;
	sub.f32 	%f101, %f83, %f99;
	fma.rn.f32 	%f102, %f88, 0f3FB8AA3B, %f101;
	fma.rn.f32 	%f103, %f94, 0f3FB8AA3B, %f102;
	fma.rn.f32 	%f104, %f88, 0f32A55E34, %f103;
	fma.rn.f32 	%f105, %f100, %f94, %f104;
	fma.rn.f32 	%f106, %f98, %f88, %f105;
	add.rn.f32 	%f107, %f99, %f106;
	mov.f32 	%f108, 0f40000000;
	mul.rn.f32 	%f109, %f107, %f108;
	cvt.rni.f32.f32 	%f110, %f109;
	sub.f32 	%f111, %f109, %f110;
	neg.f32 	%f112, %f109;
	fma.rn.f32 	%f113, %f107, 0f40000000, %f112;
	neg.f32 	%f114, %f99;
	add.rn.f32 	%f115, %f107, %f114;
	neg.f32 	%f116, %f115;
	add.rn.f32 	%f117, %f106, %f116;
	fma.rn.f32 	%f118, %f117, 0f40000000, %f113;
	add.f32 	%f119, %f111, %f118;
	setp.gt.f32 	%p16, %f110, 0f00000000;
	selp.b32 	%r41, 0, -2097152000, %p16;
	setp.ne.s32 	%p17, %r4, 0;
	setp.neu.f32 	%p18, %f8, 0f7F800000;
	setp.lt.f32 	%p19, %f109, 0f00000000;
	selp.f32 	%f120, 0f00000000, 0f7F800000, %p19;
	abs.f32 	%f121, %f109;
	setp.gt.f32 	%p20, %f121, 0f43180000;
	cvt.rzi.s32.f32 	%r42, %f110;
	shl.b32 	%r43, %r42, 23;
	sub.s32 	%r44, %r43, %r41;
	mov.b32 	%f122, %r44;
	add.s32 	%r45, %r41, 2130706432;
	mov.b32 	%f123, %r45;
	fma.rn.f32 	%f124, %f119, 0f391FCB8E, 0f3AAF85ED;
	fma.rn.f32 	%f125, %f124, %f119, 0f3C1D9856;
	fma.rn.f32 	%f126, %f125, %f119, 0f3D6357BB;
	fma.rn.f32 	%f127, %f126, %f119, 0f3E75FDEC;
	fma.rn.f32 	%f128, %f127, %f119, 0f3F317218;
	fma.rn.f32 	%f129, %f128, %f119, 0f3F800000;
	mul.f32 	%f130, %f129, %f123;
	mul.f32 	%f131, %f130, %f122;
	selp.f32 	%f201, %f120, %f131, %p20;
	and.pred  	%p21, %p17, %p18;
	@%p21 bra 	$L__BB0_11;
	shl.b32 	%r46, %r4, 1;
	cvt.rn.f32.s32 	%f132, %r46;
	mov.b32 	%r47, %f132;
	and.b32  	%r48, %r47, 2147483647;
	mov.b32 	%f201, %r48;
$L__BB0_11:
	add.f32 	%f13, %f200, %f201;
	cvt.u32.u16 	%r49, %rs5;
	cvt.u32.u16 	%r50, %rs2;
	and.b32  	%r51, %r50, 255;
	sub.s32 	%r5, %r49, %r51;
	cvt.rn.f32.s32 	%f14, %r5;
	abs.f32 	%f15, %f14;
	setp.eq.s32 	%p22, %r5, 1;
	mov.f32 	%f202, 0f3F800000;
	@%p22 bra 	$L__BB0_16;
	setp.num.f32 	%p23, %f15, %f15;
	@%p23 bra 	$L__BB0_14;
	mov.f32 	%f190, 0f40000000;
	add.rn.f32 	%f202, %f14, %f190;
	bra.uni 	$L__BB0_16;
$L__BB0_14:
	setp.lt.f32 	%p24, %f15, 0f00800000;
	mul.f32 	%f135, %f15, 0f4B800000;
	selp.f32 	%f136, %f135, %f15, %p24;
	mov.b32 	%r52, %f136;
	add.s32 	%r53, %r52, -1060439283;
	and.b32  	%r54, %r53, -8388608;
	sub.s32 	%r55, %r52, %r54;
	mov.b32 	%f137, %r55;
	cvt.rn.f32.s32 	%f138, %r54;
	selp.f32 	%f139, 0fC1C00000, 0f00000000, %p24;
	fma.rn.f32 	%f140, %f138, 0f34000000, %f139;
	add.f32 	%f141, %f137, 0fBF800000;
	add.f32 	%f142, %f137, 0f3F800000;
	rcp.approx.ftz.f32 	%f143, %f142;
	add.f32 	%f144, %f141, %f141;
	mul.f32 	%f145, %f144, %f143;
	mul.f32 	%f146, %f145, %f145;
	neg.f32 	%f147, %f145;
	sub.f32 	%f148, %f141, %f145;
	add.f32 	%f149, %f148, %f148;
	fma.rn.f32 	%f150, %f147, %f141, %f149;
	mul.rn.f32 	%f151, %f143, %f150;
	fma.rn.f32 	%f152, %f146, 0f3A2C32E4, 0f3B52E7DB;
	fma.rn.f32 	%f153, %f152, %f146, 0f3C93BB73;
	fma.rn.f32 	%f154, %f153, %f146, 0f3DF6384F;
	mul.rn.f32 	%f155, %f154, %f146;
	fma.rn.f32 	%f156, %f145, 0f3FB8AA3B, %f140;
	mul.f32 	%f157, %f155, 0f40400000;
	sub.f32 	%f158, %f140, %f156;
	fma.rn.f32 	%f159, %f145, 0f3FB8AA3B, %f158;
	fma.rn.f32 	%f160, %f151, 0f3FB8AA3B, %f159;
	fma.rn.f32 	%f161, %f145, 0f32A55E34, %f160;
	fma.rn.f32 	%f162, %f157, %f151, %f161;
	fma.rn.f32 	%f163, %f155, %f145, %f162;
	add.rn.f32 	%f164, %f156, %f163;
	mov.f32 	%f165, 0f40000000;
	mul.rn.f32 	%f166, %f164, %f165;
	cvt.rni.f32.f32 	%f167, %f166;
	sub.f32 	%f168, %f166, %f167;
	neg.f32 	%f169, %f166;
	fma.rn.f32 	%f170, %f164, 0f40000000, %f169;
	neg.f32 	%f171, %f156;
	add.rn.f32 	%f172, %f164, %f171;
	neg.f32 	%f173, %f172;
	add.rn.f32 	%f174, %f163, %f173;
	fma.rn.f32 	%f175, %f174, 0f40000000, %f170;
	add.f32 	%f176, %f168, %f175;
	setp.gt.f32 	%p25, %f167, 0f00000000;
	selp.b32 	%r56, 0, -2097152000, %p25;
	setp.ne.s32 	%p26, %r5, 0;
	setp.neu.f32 	%p27, %f15, 0f7F800000;
	setp.lt.f32 	%p28, %f166, 0f00000000;
	selp.f32 	%f177, 0f00000000, 0f7F800000, %p28;
	abs.f32 	%f178, %f166;
	setp.gt.f32 	%p29, %f178, 0f43180000;
	cvt.rzi.s32.f32 	%r57, %f167;
	shl.b32 	%r58, %r57, 23;
	sub.s32 	%r59, %r58, %r56;
	mov.b32 	%f179, %r59;
	add.s32 	%r60, %r56, 2130706432;
	mov.b32 	%f180, %r60;
	fma.rn.f32 	%f181, %f176, 0f391FCB8E, 0f3AAF85ED;
	fma.rn.f32 	%f182, %f181, %f176, 0f3C1D9856;
	fma.rn.f32 	%f183, %f182, %f176, 0f3D6357BB;
	fma.rn.f32 	%f184, %f183, %f176, 0f3E75FDEC;
	fma.rn.f32 	%f185, %f184, %f176, 0f3F317218;
	fma.rn.f32 	%f186, %f185, %f176, 0f3F800000;
	mul.f32 	%f187, %f186, %f180;
	mul.f32 	%f188, %f187, %f179;
	selp.f32 	%f202, %f177, %f188, %p29;
	and.pred  	%p30, %p26, %p27;
	@%p30 bra 	$L__BB0_16;
	shl.b32 	%r61, %r5, 1;
	cvt.rn.f32.s32 	%f189, %r61;
	mov.b32 	%r62, %f189;
	and.b32  	%r63, %r62, 2147483647;
	mov.b32 	%f202, %r63;
$L__BB0_16:
	add.f32 	%f191, %f13, %f202;
	sqrt.rn.f32 	%f192, %f191;
	cvt.rn.f32.s32 	%f193, %r6;
	sub.f32 	%f194, %f192, %f193;
	sub.s32 	%r64, %r7, %r6;
	cvt.rn.f32.s32 	%f195, %r64;
	div.rn.f32 	%f196, %f194, %f195;
	mul.f32 	%f197, %f196, 0f437F0000;
	max.f32 	%f198, %f197, 0f00000000;
	min.f32 	%f199, %f198, 0f437F0000;
	cvt.rzi.u32.f32 	%r65, %f199;
	st.global.u8 	[%rd1+3], %r65;
$L__BB0_17:
	ret;

}
	// .globl	round_mask
.visible .entry round_mask(
	.param .u64 .ptr .align 1 round_mask_param_0,
	.param .u32 round_mask_param_1,
	.param .u32 round_mask_param_2,
	.param .u32 round_mask_param_3,
	.param .u32 round_mask_param_4,
	.param .u32 round_mask_param_5,
	.param .u32 round_mask_param_6
)
{
	.reg .pred 	%p<14>;
	.reg .b16 	%rs<5>;
	.reg .b32 	%r<45>;
	.reg .b32 	%f<17>;
	.reg .b64 	%rd<5>;

	ld.param.u64 	%rd1, [round_mask_param_0];
	ld.param.u32 	%r41, [round_mask_param_1];
	ld.param.u32 	%r43, [round_mask_param_2];
	ld.param.u32 	%r17, [round_mask_param_3];
	ld.param.u32 	%r18, [round_mask_param_4];
	ld.param.u32 	%r19, [round_mask_param_5];
	ld.param.u32 	%r21, [round_mask_param_6];
	mov.u32 	%r22, %ctaid.x;
	mov.u32 	%r23, %ntid.x;
	mov.u32 	%r24, %tid.x;
	mad.lo.s32 	%r1, %r22, %r23, %r24;
	mov.u32 	%r25, %ctaid.y;
	mov.u32 	%r26, %ntid.y;
	mov.u32 	%r27, %tid.y;
	mad.lo.s32 	%r28, %r25, %r26, %r27;
	setp.ge.s32 	%p1, %r1, %r19;
	setp.ge.s32 	%p2, %r28, %r21;
	or.pred  	%p3, %p1, %p2;
	@%p3 bra 	$L__BB1_10;
	max.s32 	%r29, %r1, %r28;
	setp.ge.s32 	%p4, %r29, %r41;
	@%p4 bra 	$L__BB1_3;
	not.b32 	%r42, %r1;
	not.b32 	%r44, %r28;
	cvt.rn.f32.u32 	%f16, %r41;
	mov.u32 	%r43, %r41;
	bra.uni 	$L__BB1_9;
$L__BB1_3:
	sub.s32 	%r30, %r19, %r43;
	setp.lt.s32 	%p5, %r1, %r30;
	setp.ge.s32 	%p6, %r28, %r43;
	or.pred  	%p7, %p5, %p6;
	@%p7 bra 	$L__BB1_5;
	sub.s32 	%r41, %r43, %r19;
	not.b32 	%r44, %r28;
	cvt.rn.f32.u32 	%f16, %r43;
	mov.u32 	%r42, %r1;
	bra.uni 	$L__BB1_9;
$L__BB1_5:
	sub.s32 	%r31, %r19, %r17;
	setp.lt.s32 	%p8, %r1, %r31;
	sub.s32 	%r32, %r21, %r17;
	setp.lt.s32 	%p9, %r28, %r32;
	or.pred  	%p10, %p8, %p9;
	@%p10 bra 	$L__BB1_7;
	sub.s32 	%r41, %r17, %r19;
	sub.s32 	%r43, %r17, %r21;
	cvt.rn.f32.s32 	%f16, %r17;
	mov.u32 	%r42, %r1;
	mov.u32 	%r44, %r28;
	bra.uni 	$L__BB1_9;
$L__BB1_7:
	setp.ge.s32 	%p11, %r1, %r18;
	sub.s32 	%r33, %r21, %r18;
	setp.lt.s32 	%p12, %r28, %r33;
	or.pred  	%p13, %p11, %p12;
	@%p13 bra 	$L__BB1_10;
	not.b32 	%r42, %r1;
	sub.s32 	%r43, %r18, %r21;
	cvt.rn.f32.s32 	%f16, %r18;
	mov.u32 	%r41, %r18;
	mov.u32 	%r44, %r28;
$L__BB1_9:
	add.s32 	%r34, %r44, %r43;
	add.s32 	%r35, %r42, %r41;
	cvt.rn.f32.s32 	%f6, %r34;
	cvt.rn.f32.s32 	%f7, %r35;
	mul.f32 	%f8, %f6, %f6;
	fma.rn.f32 	%f9, %f7, %f7, %f8;
	sqrt.rn.f32 	%f10, %f9;
	add.f32 	%f11, %f16, 0f3F000000;
	sub.f32 	%f12, %f11, %f10;
	max.f32 	%f13, %f12, 0f00000000;
	min.f32 	%f14, %f13, 0f3F800000;
	mul.f32 	%f15, %f14, 0f437F0000;
	cvt.rzi.u32.f32 	%r36, %f15;
	mad.lo.s32 	%r37, %r19, %r28, %r1;
	cvt.s64.s32 	%rd2, %r37;
	cvta.to.global.u64 	%rd3, %rd1;
	add.s64 	%rd4, %rd3, %rd2;
	ld.global.u8 	%r38, [%rd4];
	and.b32  	%r39, %r36, 255;
	mul.lo.s32 	%r40, %r39, %r38;
	cvt.u16.u32 	%rs1, %r40;
	add.s16 	%rs2, %rs1, 127;
	mul.hi.u16 	%rs3, %rs2, -32639;
	shr.u16 	%rs4, %rs3, 7;
	st.global.u8 	[%rd4], %rs4;
$L__BB1_10:
	ret;

}


// ===== COMPILED SASS (sm_100) =====

	.target	sm_100

	.elftype	@"ET_EXEC"


//--------------------- .note.nv.tkinfo           --------------------------
	.section	.note.nv.tkinfo,"",@"SHT_NOTE"
	.sectionflags	@"SHF_NOTE_NV_TKINFO"
	.tkinfo
        /*0018*/ 	.word	0x00000002
        /*0030*/ 	.string	""
        /*0030*/ 	.string	"ptxas"
        /*0030*/ 	.string	"Cuda compilation tools, release 13.0, V13.0.88"
        /*0030*/ 	.string	"Build cuda_13.0.r13.0/compiler.36424714_0"
        /*0030*/ 	.string	"-arch sm_100 -m 64 "



//--------------------- .note.nv.cuinfo           --------------------------
	.section	.note.nv.cuinfo,"",@"SHT_NOTE"
	.sectionflags	@"SHF_NOTE_NV_CUINFO"
        /*0018*/ 	.short	0x0002
        /*001a*/ 	.short	0x0064
        /*001c*/ 	.short	0x0082
	.zero		2


//--------------------- .nv.info                  --------------------------
	.section	.nv.info,"",@"SHT_CUDA_INFO"
	.align	4


	//----- nvinfo : EIATTR_REGCOUNT
	.align		4
        /*0000*/ 	.byte	0x04, 0x2f
        /*0002*/ 	.short	(.L_1 - .L_0)
	.align		4
.L_0:
        /*0004*/ 	.word	index@(chroma_key)
        /*0008*/ 	.word	0x00000012


	//----- nvinfo : EIATTR_FRAME_SIZE
	.align		4
.L_1:
        /*000c*/ 	.byte	0x04, 0x11
        /*000e*/ 	.short	(.L_3 - .L_2)
	.align		4
.L_2:
        /*0010*/ 	.word	index@($__internal_2_$__cuda_sm3x_div_rn_noftz_f32_slowpath)
        /*0014*/ 	.word	0x00000000


	//----- nvinfo : EIATTR_FRAME_SIZE
	.align		4
.L_3:
        /*0018*/ 	.byte	0x04, 0x11
        /*001a*/ 	.short	(.L_5 - .L_4)
	.align		4
.L_4:
        /*001c*/ 	.word	index@($__internal_1_$__cuda_sm20_sqrt_rn_f32_slowpath)
        /*0020*/ 	.word	0x00000000


	//----- nvinfo : EIATTR_FRAME_SIZE
	.align		4
.L_5:
        /*0024*/ 	.byte	0x04, 0x11
        /*0026*/ 	.short	(.L_7 - .L_6)
	.align		4
.L_6:
        /*0028*/ 	.word	index@(chroma_key)
        /*002c*/ 	.word	0x00000000


	//----- nvinfo : EIATTR_REGCOUNT
	.align		4
.L_7:
        /*0030*/ 	.byte	0x04, 0x2f
        /*0032*/ 	.short	(.L_9 - .L_8)
	.align		4
.L_8:
        /*0034*/ 	.word	index@(round_mask)
        /*0038*/ 	.word	0x0000000d


	//----- nvinfo : EIATTR_FRAME_SIZE
	.align		4
.L_9:
        /*003c*/ 	.byte	0x04, 0x11
        /*003e*/ 	.short	(.L_11 - .L_10)
	.align		4
.L_10:
        /*0040*/ 	.word	index@($__internal_0_$__cuda_sm20_sqrt_rn_f32_slowpath)
        /*0044*/ 	.word	0x00000000


	//----- nvinfo : EIATTR_FRAME_SIZE
	.align		4
.L_11:
        /*0048*/ 	.byte	0x04, 0x11
        /*004a*/ 	.short	(.L_13 - .L_12)
	.align		4
.L_12:
        /*004c*/ 	.word	index@(round_mask)
        /*0050*/ 	.word	0x00000000


	//----- nvinfo : EIATTR_MIN_STACK_SIZE
	.align		4
.L_13:
        /*0054*/ 	.byte	0x04, 0x12
        /*0056*/ 	.short	(.L_15 - .L_14)
	.align		4
.L_14:
        /*0058*/ 	.word	index@(round_mask)
        /*005c*/ 	.word	0x00000000


	//----- nvinfo : EIATTR_MIN_STACK_SIZE
	.align		4
.L_15:
        /*0060*/ 	.byte	0x04, 0x12
        /*0062*/ 	.short	(.L_17 - .L_16)
	.align		4
.L_16:
        /*0064*/ 	.word	index@(chroma_key)
        /*0068*/ 	.word	0x00000000
.L_17:


//--------------------- .nv.compat                --------------------------
	.section	.nv.compat,"",@"SHT_CUDA_COMPAT_INFO"
	.align	4
        /*0000*/ 	.byte	0x02, 0x09, 0x00, 0x00, 0x02, 0x02, 0x01, 0x00, 0x02, 0x05, 0x05, 0x00, 0x03, 0x07, 0x01, 0x01
        /*0010*/ 	.byte	0x02, 0x03, 0x00, 0x00, 0x02, 0x06, 0x01, 0x00, 0x04, 0x0b, 0x08, 0x00, 0x01, 0x00, 0x00, 0x00
        /*0020*/ 	.byte	0x00, 0x00, 0x00, 0x00


//--------------------- .nv.info.round_mask       --------------------------
	.section	.nv.info.round_mask,"",@"SHT_CUDA_INFO"
	.sectionflags	@""
	.align	4


	//----- nvinfo : EIATTR_CUDA_API_VERSION
	.align		4
        /*0000*/ 	.byte	0x04, 0x37
        /*0002*/ 	.short	(.L_19 - .L_18)
.L_18:
        /*0004*/ 	.word	0x00000082


	//----- nvinfo : EIATTR_KPARAM_INFO
	.align		4
.L_19:
        /*0008*/ 	.byte	0x04, 0x17
        /*000a*/ 	.short	(.L_21 - .L_20)
.L_20:
        /*000c*/ 	.word	0x00000000
        /*0010*/ 	.short	0x0006
        /*0012*/ 	.short	0x001c
        /*0014*/ 	.byte	0x00, 0xf0, 0x11, 0x00


	//----- nvinfo : EIATTR_KPARAM_INFO
	.align		4
.L_21:
        /*0018*/ 	.byte	0x04, 0x17
        /*001a*/ 	.short	(.L_23 - .L_22)
.L_22:
        /*001c*/ 	.word	0x00000000
        /*0020*/ 	.short	0x0005
        /*0022*/ 	.short	0x0018
        /*0024*/ 	.byte	0x00, 0xf0, 0x11, 0x00


	//----- nvinfo : EIATTR_KPARAM_INFO
	.align		4
.L_23:
        /*0028*/ 	.byte	0x04, 0x17
        /*002a*/ 	.short	(.L_25 - .L_24)
.L_24:
        /*002c*/ 	.word	0x00000000
        /*0030*/ 	.short	0x0004
        /*0032*/ 	.short	0x0014
        /*0034*/ 	.byte	0x00, 0xf0, 0x11, 0x00


	//----- nvinfo : EIATTR_KPARAM_INFO
	.align		4
.L_25:
        /*0038*/ 	.byte	0x04, 0x17
        /*003a*/ 	.short	(.L_27 - .L_26)
.L_26:
        /*003c*/ 	.word	0x00000000
        /*0040*/ 	.short	0x0003
        /*0042*/ 	.short	0x0010
        /*0044*/ 	.byte	0x00, 0xf0, 0x11, 0x00


	//----- nvinfo : EIATTR_KPARAM_INFO
	.align		4
.L_27:
        /*0048*/ 	.byte	0x04, 0x17
        /*004a*/ 	.short	(.L_29 - .L_28)
.L_28:
        /*004c*/ 	.word	0x00000000
        /*0050*/ 	.short	0x0002
        /*0052*/ 	.short	0x000c
        /*0054*/ 	.byte	0x00, 0xf0, 0x11, 0x00


	//----- nvinfo : EIATTR_KPARAM_INFO
	.align		4
.L_29:
        /*0058*/ 	.byte	0x04, 0x17
        /*005a*/ 	.short	(.L_31 - .L_30)
.L_30:
        /*005c*/ 	.word	0x00000000
        /*0060*/ 	.short	0x0001
        /*0062*/ 	.short	0x0008
        /*0064*/ 	.byte	0x00, 0xf0, 0x11, 0x00


	//----- nvinfo : EIATTR_KPARAM_INFO
	.align		4
.L_31:
        /*0068*/ 	.byte	0x04, 0x17
        /*006a*/ 	.short	(.L_33 - .L_32)
.L_32:
        /*006c*/ 	.word	0x00000000
        /*0070*/ 	.short	0x0000
        /*0072*/ 	.short	0x0000
        /*0074*/ 	.byte	0x00, 0xf5, 0x21, 0x00


	//----- nvinfo : EIATTR_SPARSE_MMA_MASK
	.align		4
.L_33:
        /*0078*/ 	.byte	0x03, 0x50
        /*007a*/ 	.short	0x0000


	//----- nvinfo : EIATTR_MAXREG_COUNT
	.align		4
        /*007c*/ 	.byte	0x03, 0x1b
        /*007e*/ 	.short	0x00ff


	//----- nvinfo : EIATTR_MERCURY_ISA_VERSION
	.align		4
        /*0080*/ 	.byte	0x03, 0x5f
        /*0082*/ 	.short	0x0101


	//----- nvinfo : EIATTR_VRC_CTA_INIT_COUNT
	.align		4
        /*0084*/ 	.byte	0x02, 0x4a
	.zero		1
	.zero		1


	//----- nvinfo : EIATTR_EXIT_INSTR_OFFSETS
	.align		4
        /*0088*/ 	.byte	0x04, 0x1c
        /*008a*/ 	.short	(.L_35 - .L_34)


	//   ....[0]....
.L_34:
        /*008c*/ 	.word	0x000000c0


	//   ....[1]....
        /*0090*/ 	.word	0x00000310


	//   ....[2]....
        /*0094*/ 	.word	0x000005e0


	//----- nvinfo : EIATTR_CRS_STACK_SIZE
	.align		4
.L_35:
        /*0098*/ 	.byte	0x04, 0x1e
        /*009a*/ 	.short	(.L_37 - .L_36)
.L_36:
        /*009c*/ 	.word	0x00000000


	//----- nvinfo : EIATTR_CBANK_PARAM_SIZE
	.align		4
.L_37:
        /*00a0*/ 	.byte	0x03, 0x19
        /*00a2*/ 	.short	0x0020


	//----- nvinfo : EIATTR_PARAM_CBANK
	.align		4
        /*00a4*/ 	.byte	0x04, 0x0a
        /*00a6*/ 	.short	(.L_39 - .L_38)
	.align		4
.L_38:
        /*00a8*/ 	.word	index@(.nv.constant0.round_mask)
        /*00ac*/ 	.short	0x0380
        /*00ae*/ 	.short	0x0020


	//----- nvinfo : EIATTR_SW_WAR
	.align		4
.L_39:
        /*00b0*/ 	.byte	0x04, 0x36
        /*00b2*/ 	.short	(.L_41 - .L_40)
.L_40:
        /*00b4*/ 	.word	0x00000008
.L_41:


//--------------------- .nv.info.chroma_key       --------------------------
	.section	.nv.info.chroma_key,"",@"SHT_CUDA_INFO"
	.sectionflags	@""
	.align	4


	//----- nvinfo : EIATTR_CUDA_API_VERSION
	.align		4
        /*0000*/ 	.byte	0x04, 0x37
        /*0002*/ 	.short	(.L_43 - .L_42)
.L_42:
        /*0004*/ 	.word	0x00000082


	//----- nvinfo : EIATTR_KPARAM_INFO
	.align		4
.L_43:
        /*0008*/ 	.byte	0x04, 0x17
        /*000a*/ 	.short	(.L_45 - .L_44)
.L_44:
        /*000c*/ 	.word	0x00000000
        /*0010*/ 	.short	0x0007
        /*0012*/ 	.short	0x0018
        /*0014*/ 	.byte	0x00, 0xf0, 0x11, 0x00


	//----- nvinfo : EIATTR_KPARAM_INFO
	.align		4
.L_45:
        /*0018*/ 	.byte	0x04, 0x17
        /*001a*/ 	.short	(.L_47 - .L_46)
.L_46:
        /*001c*/ 	.word	0x00000000
        /*0020*/ 	.short	0x0006
        /*0022*/ 	.short	0x0014
        /*0024*/ 	.byte	0x00, 0xf0, 0x11, 0x00


	//----- nvinfo : EIATTR_KPARAM_INFO
	.align		4
.L_47:
        /*0028*/ 	.byte	0x04, 0x17
        /*002a*/ 	.short	(.L_49 - .L_48)
.L_48:
        /*002c*/ 	.word	0x00000000
        /*0030*/ 	.short	0x0005
        /*0032*/ 	.short	0x0010
        /*0034*/ 	.byte	0x00, 0xf0, 0x11, 0x00


	//----- nvinfo : EIATTR_KPARAM_INFO
	.align		4
.L_49:
        /*0038*/ 	.byte	0x04, 0x17
        /*003a*/ 	.short	(.L_51 - .L_50)
.L_50:
        /*003c*/ 	.word	0x00000000
        /*0040*/ 	.short	0x0004
        /*0042*/ 	.short	0x000c
        /*0044*/ 	.byte	0x00, 0xf0, 0x11, 0x00


	//----- nvinfo : EIATTR_KPARAM_INFO
	.align		4
.L_51:
        /*0048*/ 	.byte	0x04, 0x17
        /*004a*/ 	.short	(.L_53 - .L_52)
.L_52:
        /*004c*/ 	.word	0x00000000
        /*0050*/ 	.short	0x0003
        /*0052*/ 	.short	0x000a
        /*0054*/ 	.byte	0x00, 0xf0, 0x05, 0x00


	//----- nvinfo : EIATTR_KPARAM_INFO
	.align		4
.L_53:
        /*0058*/ 	.byte	0x04, 0x17
        /*005a*/ 	.short	(.L_55 - .L_54)
.L_54:
        /*005c*/ 	.word	0x00000000
        /*0060*/ 	.short	0x0002
        /*0062*/ 	.short	0x0009
        /*0064*/ 	.byte	0x00, 0xf0, 0x05, 0x00


	//----- nvinfo : EIATTR_KPARAM_INFO
	.align		4
.L_55:
        /*0068*/ 	.byte	0x04, 0x17
        /*006a*/ 	.short	(.L_57 - .L_56)
.L_56:
        /*006c*/ 	.word	0x00000000
        /*0070*/ 	.short	0x0001
        /*0072*/ 	.short	0x0008
        /*0074*/ 	.byte	0x00, 0xf0, 0x05, 0x00


	//----- nvinfo : EIATTR_KPARAM_INFO
	.align		4
.L_57:
        /*0078*/ 	.byte	0x04, 0x17
        /*007a*/ 	.short	(.L_59 - .L_58)
.L_58:
        /*007c*/ 	.word	0x00000000
        /*0080*/ 	.short	0x0000
        /*0082*/ 	.short	0x0000
        /*0084*/ 	.byte	0x00, 0xf5, 0x21, 0x00


	//----- nvinfo : EIATTR_SPARSE_MMA_MASK
	.align		4
.L_59:
        /*0088*/ 	.byte	0x03, 0x50
        /*008a*/ 	.short	0x0000


	//----- nvinfo : EIATTR_MAXREG_COUNT
	.align		4
        /*008c*/ 	.byte	0x03, 0x1b
        /*008e*/ 	.short	0x00ff


	//----- nvinfo : EIATTR_MERCURY_ISA_VERSION
	.align		4
        /*0090*/ 	.byte	0x03, 0x5f
        /*0092*/ 	.short	0x0101


	//----- nvinfo : EIATTR_VRC_CTA_INIT_COUNT
	.align		4
        /*0094*/ 	.byte	0x02, 0x4a
	.zero		1
	.zero		1


	//----- nvinfo : EIATTR_EXIT_INSTR_OFFSETS
	.align		4
        /*0098*/ 	.byte	0x04, 0x1c
        /*009a*/ 	.short	(.L_61 - .L_60)


	//   ....[0]....
.L_60:
        /*009c*/ 	.word	0x000000d0


	//   ....[1]....
        /*00a0*/ 	.word	0x000011c0


	//----- nvinfo : EIATTR_CRS_STACK_SIZE
	.align		4
.L_61:
        /*00a4*/ 	.byte	0x04, 0x1e
        /*00a6*/ 	.short	(.L_63 - .L_62)
.L_62:
        /*00a8*/ 	.word	0x00000000


	//----- nvinfo : EIATTR_CBANK_PARAM_SIZE
	.align		4
.L_63:
        /*00ac*/ 	.byte	0x03, 0x19
        /*00ae*/ 	.short	0x001c


	//----- nvinfo : EIATTR_PARAM_CBANK
	.align		4
        /*00b0*/ 	.byte	0x04, 0x0a
        /*00b2*/ 	.short	(.L_65 - .L_64)
	.align		4
.L_64:
        /*00b4*/ 	.word	index@(.nv.constant0.chroma_key)
        /*00b8*/ 	.short	0x0380
        /*00ba*/ 	.short	0x001c


	//----- nvinfo : EIATTR_SW_WAR
	.align		4
.L_65:
        /*00bc*/ 	.byte	0x04, 0x36
        /*00be*/ 	.short	(.L_67 - .L_66)
.L_66:
        /*00c0*/ 	.word	0x00000008
.L_67:


//--------------------- .nv.callgraph             --------------------------
	.section	.nv.callgraph,"",@"SHT_CUDA_CALLGRAPH"
	.align	4
	.sectionentsize	8
	.align		4
        /*0000*/ 	.word	0x00000000
	.align		4
        /*0004*/ 	.word	0xffffffff
	.align		4
        /*0008*/ 	.word	0x00000000
	.align		4
        /*000c*/ 	.word	0xfffffffe
	.align		4
        /*0010*/ 	.word	0x00000000
	.align		4
        /*0014*/ 	.word	0xfffffffd
	.align		4
        /*0018*/ 	.word	0x00000000
	.align		4
        /*001c*/ 	.word	0xfffffffc


//--------------------- .text.round_mask          --------------------------
	.section	.text.round_mask,"ax",@progbits
	.align	128
        .global         round_mask
        .type           round_mask,@function
        .size           round_mask,(.L_x_31 - round_mask)
        .other          round_mask,@"STO_CUDA_ENTRY STV_DEFAULT"
round_mask:
.text.round_mask:
[----:B------:R-:W-:Y:S01]  /*0000*/  LDC R1, c[0x0][0x37c] ;  /* 0x0000df00ff017b82 */ /* 0x000fe20000000800 */
[----:B------:R-:W0:Y:S07]  /*0010*/  S2R R5, SR_TID.Y ;  /* 0x0000000000057919 */ /* 0x000e2e0000002200 */
[----:B------:R-:W1:Y:S01]  /*0020*/  LDC R3, c[0x0][0x360] ;  /* 0x0000d800ff037b82 */ /* 0x000e620000000800 */
[----:B------:R-:W2:Y:S01]  /*0030*/  LDCU.64 UR6, c[0x0][0x398] ;  /* 0x00007300ff0677ac */ /* 0x000ea20008000a00 */
[----:B------:R-:W1:Y:S06]  /*0040*/  S2R R0, SR_TID.X ;  /* 0x0000000000007919 */ /* 0x000e6c0000002100 */
[----:B------:R-:W0:Y:S08]  /*0050*/  S2UR UR5, SR_CTAID.Y ;  /* 0x00000000000579c3 */ /* 0x000e300000002600 */
[----:B------:R-:W0:Y:S08]  /*0060*/  LDC R2, c[0x0][0x364] ;  /* 0x0000d900ff027b82 */ /* 0x000e300000000800 */
[----:B------:R-:W1:Y:S01]  /*0070*/  S2UR UR4, SR_CTAID.X ;  /* 0x00000000000479c3 */ /* 0x000e620000002500 */
[----:B0-----:R-:W-:-:S05]  /*0080*/  IMAD R2, R2, UR5, R5 ;  /* 0x0000000502027c24 */ /* 0x001fca000f8e0205 */
[----:B--2---:R-:W-:Y:S01]  /*0090*/  ISETP.GE.AND P0, PT, R2, UR7, PT ;  /* 0x0000000702007c0c */ /* 0x004fe2000bf06270 */
[----:B-1----:R-:W-:-:S05]  /*00a0*/  IMAD R3, R3, UR4, R0 ;  /* 0x0000000403037c24 */ /* 0x002fca000f8e0200 */
[----:B------:R-:W-:-:S13]  /*00b0*/  ISETP.GE.OR P0, PT, R3, UR6, P0 ;  /* 0x0000000603007c0c */ /* 0x000fda0008706670 */
[----:B------:R-:W-:Y:S05]  /*00c0*/  @P0 EXIT ;  /* 0x000000000000094d */ /* 0x000fea0003800000 */
[----:B------:R-:W0:Y:S01]  /*00d0*/  LDCU UR4, c[0x0][0x388] ;  /* 0x00007100ff0477ac */ /* 0x000e220008000800 */
[----:B------:R-:W-:Y:S01]  /*00e0*/  VIMNMX R0, PT, PT, R3, R2, !PT ;  /* 0x0000000203007248 */ /* 0x000fe20007fe0100 */
[----:B------:R-:W-:Y:S01]  /*00f0*/  BSSY.RECONVERGENT B0, `(.L_x_0) ;  /* 0x0000029000007945 */ /* 0x000fe20003800200 */
[----:B------:R-:W1:Y:S02]  /*0100*/  LDCU.64 UR8, c[0x0][0x388] ;  /* 0x00007100ff0877ac */ /* 0x000e640008000a00 */
[----:B0-----:R-:W-:Y:S01]  /*0110*/  ISETP.GE.AND P0, PT, R0, UR4, PT ;  /* 0x0000000400007c0c */ /* 0x001fe2000bf06270 */
[----:B-1----:R-:W-:Y:S02]  /*0120*/  IMAD.U32 R5, RZ, RZ, UR9 ;  /* 0x00000009ff057e24 */ /* 0x002fe4000f8e00ff */
[----:B------:R-:W-:-:S10]  /*0130*/  IMAD.U32 R0, RZ, RZ, UR8 ;  /* 0x00000008ff007e24 */ /* 0x000fd4000f8e00ff */
[----:B------:R-:W-:Y:S01]  /*0140*/  @!P0 IMAD.U32 R5, RZ, RZ, UR8 ;  /* 0x00000008ff058e24 */ /* 0x000fe2000f8e00ff */
[----:B------:R-:W-:Y:S02]  /*0150*/  @!P0 I2FP.F32.U32 R4, UR4 ;  /* 0x0000000400048c45 */ /* 0x000fe40008201000 */
[----:B------:R-:W-:Y:S02]  /*0160*/  @!P0 LOP3.LUT R7, RZ, R3, RZ, 0x33, !PT ;  /* 0x00000003ff078212 */ /* 0x000fe400078e33ff */
[----:B------:R-:W-:Y:S01]  /*0170*/  @!P0 LOP3.LUT R6, RZ, R2, RZ, 0x33, !PT ;  /* 0x00000002ff068212 */ /* 0x000fe200078e33ff */
[----:B------:R-:W-:Y:S06]  /*0180*/  @!P0 BRA `(.L_x_1) ;  /* 0x00000000007c8947 */ /* 0x000fec0003800000 */
[----:B------:R-:W0:Y:S02]  /*0190*/  LDC R7, c[0x0][0x38c] ;  /* 0x0000e300ff077b82 */ /* 0x000e240000000800 */
[----:B0-----:R-:W-:Y:S02]  /*01a0*/  ISETP.GE.AND P0, PT, R2, R7, PT ;  /* 0x000000070200720c */ /* 0x001fe40003f06270 */
[----:B------:R-:W-:-:S04]  /*01b0*/  IADD3 R0, PT, PT, -R7, UR6, RZ ;  /* 0x0000000607007c10 */ /* 0x000fc8000fffe1ff */
[----:B------:R-:W-:-:S13]  /*01c0*/  ISETP.LT.OR P0, PT, R3, R0, P0 ;  /* 0x000000000300720c */ /* 0x000fda0000701670 */
[----:B------:R-:W-:Y:S01]  /*01d0*/  @!P0 VIADD R0, R7, -UR6 ;  /* 0x8000000607008c36 */ /* 0x000fe20008000000 */
[----:B------:R-:W-:Y:S02]  /*01e0*/  @!P0 I2FP.F32.U32 R4, R7 ;  /* 0x0000000700048245 */ /* 0x000fe40000201000 */
[----:B------:R-:W-:Y:S02]  /*01f0*/  @!P0 LOP3.LUT R6, RZ, R2, RZ, 0x33, !PT ;  /* 0x00000002ff068212 */ /* 0x000fe400078e33ff */
[----:B------:R-:W-:Y:S01]  /*0200*/  @!P0 MOV R7, R3 ;  /* 0x0000000300078202 */ /* 0x000fe20000000f00 */
[----:B------:R-:W-:Y:S06]  /*0210*/  @!P0 BRA `(.L_x_1) ;  /* 0x0000000000588947 */ /* 0x000fec0003800000 */
[----:B------:R-:W0:Y:S02]  /*0220*/  LDC R4, c[0x0][0x390] ;  /* 0x0000e400ff047b82 */ /* 0x000e240000000800 */
[C---:B0-----:R-:W-:Y:S02]  /*0230*/  IADD3 R5, PT, PT, -R4.reuse, UR7, RZ ;  /* 0x0000000704057c10 */ /* 0x041fe4000fffe1ff */
[----:B------:R-:W-:Y:S02]  /*0240*/  IADD3 R0, PT, PT, -R4, UR6, RZ ;  /* 0x0000000604007c10 */ /* 0x000fe4000fffe1ff */
[----:B------:R-:W-:-:S04]  /*0250*/  ISETP.GE.AND P0, PT, R2, R5, PT ;  /* 0x000000050200720c */ /* 0x000fc80003f06270 */
[----:B------:R-:W-:-:S13]  /*0260*/  ISETP.LT.OR P0, PT, R3, R0, !P0 ;  /* 0x000000000300720c */ /* 0x000fda0004701670 */
[C---:B------:R-:W-:Y:S01]  /*0270*/  @!P0 VIADD R0, R4.reuse, -UR6 ;  /* 0x8000000604008c36 */ /* 0x040fe20008000000 */
[----:B------:R-:W-:Y:S01]  /*0280*/  @!P0 MOV R6, R2 ;  /* 0x0000000200068202 */ /* 0x000fe20000000f00 */
[----:B------:R-:W-:Y:S01]  /*0290*/  @!P0 VIADD R5, R4, -UR7 ;  /* 0x8000000704058c36 */ /* 0x000fe20008000000 */
[----:B------:R-:W-:Y:S01]  /*02a0*/  @!P0 I2FP.F32.S32 R4, R4 ;  /* 0x0000000400048245 */ /* 0x000fe20000201400 */
[----:B------:R-:W-:Y:S01]  /*02b0*/  @!P0 IMAD.MOV.U32 R7, RZ, RZ, R3 ;  /* 0x000000ffff078224 */ /* 0x000fe200078e0003 */
[----:B------:R-:W-:Y:S06]  /*02c0*/  @!P0 BRA `(.L_x_1) ;  /* 0x00000000002c8947 */ /* 0x000fec0003800000 */
[----:B------:R-:W0:Y:S02]  /*02d0*/  LDC R4, c[0x0][0x394] ;  /* 0x0000e500ff047b82 */ /* 0x000e240000000800 */
[----:B0-----:R-:W-:-:S04]  /*02e0*/  IADD3 R5, PT, PT, -R4, UR7, RZ ;  /* 0x0000000704057c10 */ /* 0x001fc8000fffe1ff */
[----:B------:R-:W-:-:S04]  /*02f0*/  ISETP.GE.AND P0, PT, R2, R5, PT ;  /* 0x000000050200720c */ /* 0x000fc80003f06270 */
[----:B------:R-:W-:-:S13]  /*0300*/  ISETP.GE.OR P0, PT, R3, R4, !P0 ;  /* 0x000000040300720c */ /* 0x000fda0004706670 */
[----:B------:R-:W-:Y:S05]  /*0310*/  @P0 EXIT ;  /* 0x000000000000094d */ /* 0x000fea0003800000 */
[----:B------:R-:W0:Y:S01]  /*0320*/  LDCU UR4, c[0x0][0x394] ;  /* 0x00007280ff0477ac */ /* 0x000e220008000800 */
[----:B------:R-:W-:Y:S01]  /*0330*/  VIADD R5, R4, -UR7 ;  /* 0x8000000704057c36 */ /* 0x000fe20008000000 */
[----:B------:R-:W-:Y:S01]  /*0340*/  I2FP.F32.S32 R4, R4 ;  /* 0x0000000400047245 */ /* 0x000fe20000201400 */
[----:B------:R-:W-:Y:S01]  /*0350*/  IMAD.MOV.U32 R6, RZ, RZ, R2 ;  /* 0x000000ffff067224 */ /* 0x000fe200078e0002 */
[----:B------:R-:W-:Y:S01]  /*0360*/  LOP3.LUT R7, RZ, R3, RZ, 0x33, !PT ;  /* 0x00000003ff077212 */ /* 0x000fe200078e33ff */
[----:B0-----:R-:W-:-:S07]  /*0370*/  IMAD.U32 R0, RZ, RZ, UR4 ;  /* 0x00000004ff007e24 */ /* 0x001fce000f8e00ff */
.L_x_1:
[----:B------:R-:W-:Y:S05]  /*0380*/  BSYNC.RECONVERGENT B0 ;  /* 0x0000000000007941 */ /* 0x000fea0003800200 */
.L_x_0:
[----:B------:R-:W-:Y:S01]  /*0390*/  IADD3 R5, PT, PT, R6, R5, RZ ;  /* 0x0000000506057210 */ /* 0x000fe20007ffe0ff */
[----:B------:R-:W-:Y:S01]  /*03a0*/  IMAD.IADD R0, R7, 0x1, R0 ;  /* 0x0000000107007824 */ /* 0x000fe200078e0200 */
[----:B------:R-:W0:Y:S01]  /*03b0*/  LDCU.64 UR4, c[0x0][0x358] ;  /* 0x00006b00ff0477ac */ /* 0x000e220008000a00 */
[----:B------:R-:W-:Y:S01]  /*03c0*/  BSSY.RECONVERGENT B0, `(.L_x_2) ;  /* 0x0000011000007945 */ /* 0x000fe20003800200 */
[----:B------:R-:W-:Y:S02]  /*03d0*/  I2FP.F32.S32 R5, R5 ;  /* 0x0000000500057245 */ /* 0x000fe40000201400 */
[----:B------:R-:W-:-:S03]  /*03e0*/  I2FP.F32.S32 R0, R0 ;  /* 0x0000000000007245 */ /* 0x000fc60000201400 */
[----:B------:R-:W-:-:S04]  /*03f0*/  FMUL R5, R5, R5 ;  /* 0x0000000505057220 */ /* 0x000fc80000400000 */
[----:B------:R-:W-:-:S04]  /*0400*/  FFMA R5, R0, R0, R5 ;  /* 0x0000000000057223 */ /* 0x000fc80000000005 */
[----:B------:R-:W-:Y:S01]  /*0410*/  VIADD R0, R5, 0xf3000000 ;  /* 0xf300000005007836 */ /* 0x000fe20000000000 */
[----:B------:R1:W2:Y:S04]  /*0420*/  MUFU.RSQ R6, R5 ;  /* 0x0000000500067308 */ /* 0x0002a80000001400 */
[----:B------:R-:W-:-:S13]  /*0430*/  ISETP.GT.U32.AND P0, PT, R0, 0x727fffff, PT ;  /* 0x727fffff0000780c */ /* 0x000fda0003f04070 */
[----:B012---:R-:W-:Y:S05]  /*0440*/  @!P0 BRA `(.L_x_3) ;  /* 0x0000000000108947 */ /* 0x007fea0003800000 */
[----:B------:R-:W-:-:S07]  /*0450*/  MOV R10, 0x470 ;  /* 0x00000470000a7802 */ /* 0x000fce0000000f00 */
[----:B------:R-:W-:Y:S05]  /*0460*/  CALL.REL.NOINC `($__internal_0_$__cuda_sm20_sqrt_rn_f32_slowpath) ;  /* 0x0000000000607944 */ /* 0x000fea0003c00000 */
[----:B------:R-:W-:Y:S01]  /*0470*/  IMAD.MOV.U32 R0, RZ, RZ, R5 ;  /* 0x000000ffff007224 */ /* 0x000fe200078e0005 */
[----:B------:R-:W-:Y:S06]  /*0480*/  BRA `(.L_x_4) ;  /* 0x0000000000107947 */ /* 0x000fec0003800000 */
.L_x_3:
[----:B------:R-:W-:Y:S01]  /*0490*/  FMUL.FTZ R0, R5, R6 ;  /* 0x0000000605007220 */ /* 0x000fe20000410000 */
[----:B------:R-:W-:-:S03]  /*04a0*/  FMUL.FTZ R6, R6, 0.5 ;  /* 0x3f00000006067820 */ /* 0x000fc60000410000 */
[----:B------:R-:W-:-:S04]  /*04b0*/  FFMA R5, -R0, R0, R5 ;  /* 0x0000000000057223 */ /* 0x000fc80000000105 */
[----:B------:R-:W-:-:S07]  /*04c0*/  FFMA R0, R5, R6, R0 ;  /* 0x0000000605007223 */ /* 0x000fce0000000000 */
.L_x_4:
[----:B------:R-:W-:Y:S05]  /*04d0*/  BSYNC.RECONVERGENT B0 ;  /* 0x0000000000007941 */ /* 0x000fea0003800200 */
.L_x_2:
[----:B------:R-:W0:Y:S01]  /*04e0*/  LDCU UR8, c[0x0][0x398] ;  /* 0x00007300ff0877ac */ /* 0x000e220008000800 */
[----:B------:R-:W1:Y:S01]  /*04f0*/  LDCU.64 UR6, c[0x0][0x380] ;  /* 0x00007000ff0677ac */ /* 0x000e620008000a00 */
[----:B0-----:R-:W-:-:S05]  /*0500*/  IMAD R3, R2, UR8, R3 ;  /* 0x0000000802037c24 */ /* 0x001fca000f8e0203 */
[----:B-1----:R-:W-:-:S04]  /*0510*/  IADD3 R2, P0, PT, R3, UR6, RZ ;  /* 0x0000000603027c10 */ /* 0x002fc8000ff1e0ff */
[----:B------:R-:W-:-:S05]  /*0520*/  LEA.HI.X.SX32 R3, R3, UR7, 0x1, P0 ;  /* 0x0000000703037c11 */ /* 0x000fca00080f0eff */
[----:B------:R-:W2:Y:S01]  /*0530*/  LDG.E.U8 R6, desc[UR4][R2.64] ;  /* 0x0000000402067981 */ /* 0x000ea2000c1e1100 */
[----:B------:R-:W-:-:S04]  /*0540*/  FADD R5, R4, 0.5 ;  /* 0x3f00000004057421 */ /* 0x000fc80000000000 */
[----:B------:R-:W-:-:S04]  /*0550*/  FADD.SAT R0, R5, -R0 ;  /* 0x8000000005007221 */ /* 0x000fc80000002000 */
[----:B------:R-:W-:-:S06]  /*0560*/  FMUL R0, R0, 255 ;  /* 0x437f000000007820 */ /* 0x000fcc0000400000 */
[----:B------:R-:W0:Y:S02]  /*0570*/  F2I.U32.TRUNC.NTZ R0, R0 ;  /* 0x0000000000007305 */ /* 0x000e24000020f000 */
[----:B0-----:R-:W-:-:S05]  /*0580*/  LOP3.LUT R5, R0, 0xff, RZ, 0xc0, !PT ;  /* 0x000000ff00057812 */ /* 0x001fca00078ec0ff */
[----:B--2---:R-:W-:-:S05]  /*0590*/  IMAD R5, R6, R5, 0x7f ;  /* 0x0000007f06057424 */ /* 0x004fca00078e0205 */
[----:B------:R-:W-:-:S05]  /*05a0*/  LOP3.LUT R5, R5, 0xffff, RZ, 0xc0, !PT ;  /* 0x0000ffff05057812 */ /* 0x000fca00078ec0ff */
[----:B------:R-:W-:-:S05]  /*05b0*/  IMAD R5, R5, 0x8081, RZ ;  /* 0x0000808105057824 */ /* 0x000fca00078e02ff */
[----:B------:R-:W-:-:S05]  /*05c0*/  SHF.R.U32.HI R5, RZ, 0x17, R5 ;  /* 0x00000017ff057819 */ /* 0x000fca0000011605 */
[----:B------:R-:W-:Y:S01]  /*05d0*/  STG.E.U8 desc[UR4][R2.64], R5 ;  /* 0x0000000502007986 */ /* 0x000fe2000c101104 */
[----:B------:R-:W-:Y:S05]  /*05e0*/  EXIT ;  /* 0x000000000000794d */ /* 0x000fea0003800000 */
        .weak           $__internal_0_$__cuda_sm20_sqrt_rn_f32_slowpath
        .type           $__internal_0_$__cuda_sm20_sqrt_rn_f32_slowpath,@function
        .size           $__internal_0_$__cuda_sm20_sqrt_rn_f32_slowpath,(.L_x_31 - $__internal_0_$__cuda_sm20_sqrt_rn_f32_slowpath)
$__internal_0_$__cuda_sm20_sqrt_rn_f32_slowpath:
[----:B------:R-:W-:-:S13]  /*05f0*/  LOP3.LUT P0, RZ, R5, 0x7fffffff, RZ, 0xc0, !PT ;  /* 0x7fffffff05ff7812 */ /* 0x000fda000780c0ff */
[----:B------:R-:W-:Y:S05]  /*0600*/  @!P0 BRA `(.L_x_5) ;  /* 0x0000000000448947 */ /* 0x000fea0003800000 */
[----:B------:R-:W-:Y:S02]  /*0610*/  FSETP.GEU.FTZ.AND P0, PT, R5, RZ, PT ;  /* 0x000000ff0500720b */ /* 0x000fe40003f1e000 */
[----:B------:R-:W-:-:S11]  /*0620*/  MOV R0, R5 ;  /* 0x0000000500007202 */ /* 0x000fd60000000f00 */
[----:B------:R-:W-:Y:S01]  /*0630*/  @!P0 IMAD.MOV.U32 R5, RZ, RZ, 0x7fffffff ;  /* 0x7fffffffff058424 */ /* 0x000fe200078e00ff */
[----:B------:R-:W-:Y:S06]  /*0640*/  @!P0 BRA `(.L_x_5) ;  /* 0x0000000000348947 */ /* 0x000fec0003800000 */
[----:B------:R-:W-:-:S13]  /*0650*/  FSETP.GTU.FTZ.AND P0, PT, |R0|, +INF , PT ;  /* 0x7f8000000000780b */ /* 0x000fda0003f1c200 */
[----:B------:R-:W-:Y:S01]  /*0660*/  @P0 FADD.FTZ R5, R0, 1 ;  /* 0x3f80000000050421 */ /* 0x000fe20000010000 */
[----:B------:R-:W-:Y:S06]  /*0670*/  @P0 BRA `(.L_x_5) ;  /* 0x0000000000280947 */ /* 0x000fec0003800000 */
[----:B------:R-:W-:-:S13]  /*0680*/  FSETP.NEU.FTZ.AND P0, PT, |R0|, +INF , PT ;  /* 0x7f8000000000780b */ /* 0x000fda0003f1d200 */
[----:B------:R-:W-:-:S04]  /*0690*/  @P0 FFMA R6, R0, 1.84467440737095516160e+19, RZ ;  /* 0x5f80000000060823 */ /* 0x000fc800000000ff */
[----:B------:R-:W0:Y:S02]  /*06a0*/  @P0 MUFU.RSQ R5, R6 ;  /* 0x0000000600050308 */ /* 0x000e240000001400 */
[----:B0-----:R-:W-:Y:S01]  /*06b0*/  @P0 FMUL.FTZ R7, R6, R5 ;  /* 0x0000000506070220 */ /* 0x001fe20000410000 */
[----:B------:R-:W-:Y:S01]  /*06c0*/  @P0 FMUL.FTZ R9, R5, 0.5 ;  /* 0x3f00000005090820 */ /* 0x000fe20000410000 */
[----:B------:R-:W-:Y:S02]  /*06d0*/  @!P0 IMAD.MOV.U32 R5, RZ, RZ, R0 ;  /* 0x000000ffff058224 */ /* 0x000fe400078e0000 */
[----:B------:R-:W-:-:S04]  /*06e0*/  @P0 FADD.FTZ R8, -R7, -RZ ;  /* 0x800000ff07080221 */ /* 0x000fc80000010100 */
[----:B------:R-:W-:-:S04]  /*06f0*/  @P0 FFMA R8, R7, R8, R6 ;  /* 0x0000000807080223 */ /* 0x000fc80000000006 */
[----:B------:R-:W-:-:S04]  /*0700*/  @P0 FFMA R8, R8, R9, R7 ;  /* 0x0000000908080223 */ /* 0x000fc80000000007 */
[----:B------:R-:W-:-:S07]  /*0710*/  @P0 FMUL.FTZ R5, R8, 2.3283064365386962891e-10 ;  /* 0x2f80000008050820 */ /* 0x000fce0000410000 */
.L_x_5:
[----:B------:R-:W-:Y:S01]  /*0720*/  MOV R6, R10 ;  /* 0x0000000a00067202 */ /* 0x000fe20000000f00 */
[----:B------:R-:W-:-:S04]  /*0730*/  IMAD.MOV.U32 R7, RZ, RZ, 0x0 ;  /* 0x00000000ff077424 */ /* 0x000fc800078e00ff */
[----:B------:R-:W-:Y:S05]  /*0740*/  RET.REL.NODEC R6 `(round_mask) ;  /* 0xfffffff8062c7950 */ /* 0x000fea0003c3ffff */
.L_x_6:
[----:B------:R-:W-:-:S00]  /*0750*/  BRA `(.L_x_6) ;  /* 0xfffffffc00fc7947 */ /* 0x000fc0000383ffff */
[----:B------:R-:W-:-:S00]  /*0760*/  NOP ;  /* 0x0000000000007918 */ /* 0x000fc00000000000 */
        /* <DEDUP_REMOVED lines=9> */
.L_x_31:


//--------------------- .text.chroma_key          --------------------------
	.section	.text.chroma_key,"ax",@progbits
	.align	128
        .global         chroma_key
        .type           chroma_key,@function
        .size           chroma_key,(.L_x_33 - chroma_key)
        .other          chroma_key,@"STO_CUDA_ENTRY STV_DEFAULT"
chroma_key:
.text.chroma_key:
[----:B------:R-:W-:Y:S01]  /*0000*/  LDC R1, c[0x0][0x37c] ;  /* 0x0000df00ff017b82 */ /* 0x000fe20000000800 */
[----:B------:R-:W0:Y:S07]  /*0010*/  S2R R2, SR_TID.Y ;  /* 0x0000000000027919 */ /* 0x000e2e0000002200 */
[----:B------:R-:W1:Y:S01]  /*0020*/  LDC R0, c[0x0][0x360] ;  /* 0x0000d800ff007b82 */ /* 0x000e620000000800 */
[----:B------:R-:W2:Y:S01]  /*0030*/  LDCU UR6, c[0x0][0x398] ;  /* 0x00007300ff0677ac */ /* 0x000ea20008000800 */
[----:B------:R-:W1:Y:S01]  /*0040*/  S2R R5, SR_TID.X ;  /* 0x0000000000057919 */ /* 0x000e620000002100 */
[----:B------:R-:W3:Y:S05]  /*0050*/  LDCU UR7, c[0x0][0x394] ;  /* 0x00007280ff0777ac */ /* 0x000eea0008000800 */
[----:B------:R-:W0:Y:S08]  /*0060*/  S2UR UR5, SR_CTAID.Y ;  /* 0x00000000000579c3 */ /* 0x000e300000002600 */
[----:B------:R-:W0:Y:S08]  /*0070*/  LDC R3, c[0x0][0x364] ;  /* 0x0000d900ff037b82 */ /* 0x000e300000000800 */
[----:B------:R-:W1:Y:S01]  /*0080*/  S2UR UR4, SR_CTAID.X ;  /* 0x00000000000479c3 */ /* 0x000e620000002500 */
[----:B0-----:R-:W-:-:S05]  /*0090*/  IMAD R3, R3, UR5, R2 ;  /* 0x0000000503037c24 */ /* 0x001fca000f8e0202 */
[----:B--2---:R-:W-:Y:S01]  /*00a0*/  ISETP.GE.AND P0, PT, R3, UR6, PT ;  /* 0x0000000603007c0c */ /* 0x004fe2000bf06270 */
[----:B-1----:R-:W-:-:S05]  /*00b0*/  IMAD R0, R0, UR4, R5 ;  /* 0x0000000400007c24 */ /* 0x002fca000f8e0205 */
[----:B---3--:R-:W-:-:S13]  /*00c0*/  ISETP.GE.OR P0, PT, R0, UR7, P0 ;  /* 0x0000000700007c0c */ /* 0x008fda0008706670 */
[----:B------:R-:W-:Y:S05]  /*00d0*/  @P0 EXIT ;  /* 0x000000000000094d */ /* 0x000fea0003800000 */
[----:B------:R-:W0:Y:S01]  /*00e0*/  LDCU.64 UR4, c[0x0][0x380] ;  /* 0x00007000ff0477ac */ /* 0x000e220008000a00 */
[----:B------:R-:W-:Y:S01]  /*00f0*/  IMAD R0, R3, UR7, R0 ;  /* 0x0000000703007c24 */ /* 0x000fe2000f8e0200 */
[----:B------:R-:W1:Y:S04]  /*0100*/  LDCU.64 UR6, c[0x0][0x358] ;  /* 0x00006b00ff0677ac */ /* 0x000e680008000a00 */
[----:B------:R-:W-:-:S04]  /*0110*/  SHF.L.U32 R0, R0, 0x2, RZ ;  /* 0x0000000200007819 */ /* 0x000fc800000006ff */
[C---:B0-----:R-:W-:Y:S01]  /*0120*/  IADD3 R4, P0, PT, R0.reuse, UR4, RZ ;  /* 0x0000000400047c10 */ /* 0x041fe2000ff1e0ff */
[----:B------:R-:W0:Y:S03]  /*0130*/  LDCU.U8 UR4, c[0x0][0x388] ;  /* 0x00007100ff0477ac */ /* 0x000e260008000000 */
[----:B------:R-:W-:-:S05]  /*0140*/  LEA.HI.X.SX32 R5, R0, UR5, 0x1, P0 ;  /* 0x0000000500057c11 */ /* 0x000fca00080f0eff */
[----:B-1----:R-:W0:Y:S04]  /*0150*/  LDG.E.U8 R3, desc[UR6][R4.64] ;  /* 0x0000000604037981 */ /* 0x002e28000c1e1100 */
[----:B------:R-:W2:Y:S04]  /*0160*/  LDG.E.U8 R2, desc[UR6][R4.64+0x1] ;  /* 0x0000010604027981 */ /* 0x000ea8000c1e1100 */
[----:B------:R-:W3:Y:S01]  /*0170*/  LDG.E.U8 R0, desc[UR6][R4.64+0x2] ;  /* 0x0000020604007981 */ /* 0x000ee2000c1e1100 */
[----:B------:R-:W2:Y:S01]  /*0180*/  LDCU.U8 UR5, c[0x0][0x389] ;  /* 0x00007120ff0577ac */ /* 0x000ea20008000000 */
[----:B------:R-:W-:Y:S01]  /*0190*/  BSSY.RECONVERGENT B0, `(.L_x_7) ;  /* 0x000004d000007945 */ /* 0x000fe20003800200 */
[----:B------:R-:W-:Y:S01]  /*01a0*/  HFMA2 R7, -RZ, RZ, 1.875, 0 ;  /* 0x3f800000ff077431 */ /* 0x000fe200000001ff */
[----:B------:R-:W3:Y:S01]  /*01b0*/  LDCU.U8 UR8, c[0x0][0x38a] ;  /* 0x00007140ff0877ac */ /* 0x000ee20008000000 */
[----:B0-----:R-:W-:-:S04]  /*01c0*/  IADD3 R3, PT, PT, -R3, UR4, RZ ;  /* 0x0000000403037c10 */ /* 0x001fc8000fffe1ff */
[----:B------:R-:W-:Y:S02]  /*01d0*/  ISETP.NE.AND P0, PT, R3, 0x1, PT ;  /* 0x000000010300780c */ /* 0x000fe40003f05270 */
[----:B--2---:R-:W-:Y:S02]  /*01e0*/  IADD3 R2, PT, PT, -R2, UR5, RZ ;  /* 0x0000000502027c10 */ /* 0x004fe4000fffe1ff */
[----:B---3--:R-:W-:Y:S02]  /*01f0*/  IADD3 R0, PT, PT, -R0, UR8, RZ ;  /* 0x0000000800007c10 */ /* 0x008fe4000fffe1ff */
[----:B------:R-:W-:Y:S02]  /*0200*/  ISETP.NE.AND P2, PT, R2, 0x1, PT ;  /* 0x000000010200780c */ /* 0x000fe40003f45270 */
[----:B------:R-:W-:-:S05]  /*0210*/  ISETP.NE.AND P1, PT, R0, 0x1, PT ;  /* 0x000000010000780c */ /* 0x000fca0003f25270 */
[----:B------:R-:W-:Y:S08]  /*0220*/  @!P0 BRA `(.L_x_8) ;  /* 0x00000004000c8947 */ /* 0x000ff00003800000 */
[----:B------:R-:W-:-:S04]  /*0230*/  I2FP.F32.S32 R6, R3 ;  /* 0x0000000300067245 */ /* 0x000fc80000201400 */
[----:B------:R-:W-:-:S13]  /*0240*/  FSETP.NAN.AND P0, PT, |R6|, |R6|, PT ;  /* 0x400000060600720b */ /* 0x000fda0003f08200 */
[----:B------:R-:W-:Y:S01]  /*0250*/  @P0 FADD R7, R6, 2 ;  /* 0x4000000006070421 */ /* 0x000fe20000000000 */
[----:B------:R-:W-:Y:S06]  /*0260*/  @P0 BRA `(.L_x_8) ;  /* 0x0000000000fc0947 */ /* 0x000fec0003800000 */
[C---:B------:R-:W-:Y:S01]  /*0270*/  FMUL R7, |R6|.reuse, 16777216 ;  /* 0x4b80000006077820 */ /* 0x040fe20000400200 */
[----:B------:R-:W-:Y:S02]  /*0280*/  FSETP.GEU.AND P0, PT, |R6|, 1.175494350822287508e-38, PT ;  /* 0x008000000600780b */ /* 0x000fe40003f0e200 */
[----:B------:R-:W-:Y:S02]  /*0290*/  MOV R15, 0x3a2c32e4 ;  /* 0x3a2c32e4000f7802 */ /* 0x000fe40000000f00 */
[----:B------:R-:W-:-:S04]  /*02a0*/  FSEL R7, R7, |R6|, !P0 ;  /* 0x4000000607077208 */ /* 0x000fc80004000000 */
[----:B------:R-:W-:-:S04]  /*02b0*/  IADD3 R8, PT, PT, R7, -0x3f3504f3, RZ ;  /* 0xc0cafb0d07087810 */ /* 0x000fc80007ffe0ff */
[----:B------:R-:W-:-:S04]  /*02c0*/  LOP3.LUT R8, R8, 0xff800000, RZ, 0xc0, !PT ;  /* 0xff80000008087812 */ /* 0x000fc800078ec0ff */
[-C--:B------:R-:W-:Y:S02]  /*02d0*/  IADD3 R7, PT, PT, R7, -R8.reuse, RZ ;  /* 0x8000000807077210 */ /* 0x080fe40007ffe0ff */
[----:B------:R-:W-:-:S03]  /*02e0*/  I2FP.F32.S32 R8, R8 ;  /* 0x0000000800087245 */ /* 0x000fc60000201400 */
[C---:B------:R-:W-:Y:S01]  /*02f0*/  FADD R10, R7.reuse, 1 ;  /* 0x3f800000070a7421 */ /* 0x040fe20000000000 */
[----:B------:R-:W-:Y:S01]  /*0300*/  FADD R9, R7, -1 ;  /* 0xbf80000007097421 */ /* 0x000fe20000000000 */
[----:B------:R-:W-:Y:S02]  /*0310*/  FSEL R7, RZ, -24, P0 ;  /* 0xc1c00000ff077808 */ /* 0x000fe40000000000 */
[----:B------:R-:W-:Y:S01]  /*0320*/  FSETP.NEU.AND P0, PT, |R6|, +INF , PT ;  /* 0x7f8000000600780b */ /* 0x000fe20003f0d200 */
[----:B------:R-:W-:Y:S01]  /*0330*/  FADD R11, R9, R9 ;  /* 0x00000009090b7221 */ /* 0x000fe20000000000 */
[----:B------:R-:W0:Y:S01]  /*0340*/  MUFU.RCP R10, R10 ;  /* 0x0000000a000a7308 */ /* 0x000e220000001000 */
[----:B------:R-:W-:Y:S01]  /*0350*/  FFMA R8, R8, 1.1920928955078125e-07, R7 ;  /* 0x3400000008087823 */ /* 0x000fe20000000007 */
[----:B------:R-:W-:-:S13]  /*0360*/  ISETP.NE.AND P0, PT, R3, RZ, P0 ;  /* 0x000000ff0300720c */ /* 0x000fda0000705270 */
[----:B------:R-:W-:Y:S01]  /*0370*/  @!P0 SHF.L.U32 R3, R3, 0x1, RZ ;  /* 0x0000000103038819 */ /* 0x000fe200000006ff */
[----:B0-----:R-:W-:-:S03]  /*0380*/  FMUL R11, R10, R11 ;  /* 0x0000000b0a0b7220 */ /* 0x001fc60000400000 */
[----:B------:R-:W-:Y:S01]  /*0390*/  @!P0 I2FP.F32.S32 R3, R3 ;  /* 0x0000000300038245 */ /* 0x000fe20000201400 */
[----:B------:R-:W-:Y:S01]  /*03a0*/  FADD R13, R9, -R11 ;  /* 0x8000000b090d7221 */ /* 0x000fe20000000000 */
[C---:B------:R-:W-:Y:S01]  /*03b0*/  FMUL R12, R11.reuse, R11 ;  /* 0x0000000b0b0c7220 */ /* 0x040fe20000400000 */
[----:B------:R-:W-:Y:S02]  /*03c0*/  FFMA R7, R11, 1.4426950216293334961, R8 ;  /* 0x3fb8aa3b0b077823 */ /* 0x000fe40000000008 */
[----:B------:R-:W-:Y:S01]  /*03d0*/  FADD R14, R13, R13 ;  /* 0x0000000d0d0e7221 */ /* 0x000fe20000000000 */
[----:B------:R-:W-:Y:S01]  /*03e0*/  FFMA R13, R12, R15, 0.0032181653659790754318 ;  /* 0x3b52e7db0c0d7423 */ /* 0x000fe2000000000f */
[----:B------:R-:W-:Y:S02]  /*03f0*/  FADD R8, R8, -R7 ;  /* 0x8000000708087221 */ /* 0x000fe40000000000 */
[----:B------:R-:W-:Y:S01]  /*0400*/  FFMA R9, R9, -R11, R14 ;  /* 0x8000000b09097223 */ /* 0x000fe2000000000e */
[----:B------:R-:W-:Y:S01]  /*0410*/  FFMA R13, R12, R13, 0.018033718690276145935 ;  /* 0x3c93bb730c0d7423 */ /* 0x000fe2000000000d */
[----:B------:R-:W-:-:S02]  /*0420*/  FFMA R8, R11, 1.4426950216293334961, R8 ;  /* 0x3fb8aa3b0b087823 */ /* 0x000fc40000000008 */
[----:B------:R-:W-:Y:S01]  /*0430*/  FMUL R9, R10, R9 ;  /* 0x000000090a097220 */ /* 0x000fe20000400000 */
[----:B------:R-:W-:-:S03]  /*0440*/  FFMA R13, R12, R13, 0.12022458761930465698 ;  /* 0x3df6384f0c0d7423 */ /* 0x000fc6000000000d */
[----:B------:R-:W-:Y:S01]  /*0450*/  FFMA R8, R9, 1.4426950216293334961, R8 ;  /* 0x3fb8aa3b09087823 */ /* 0x000fe20000000008 */
[----:B------:R-:W-:-:S03]  /*0460*/  FMUL R12, R12, R13 ;  /* 0x0000000d0c0c7220 */ /* 0x000fc60000400000 */
[----:B------:R-:W-:Y:S01]  /*0470*/  FFMA R10, R11, 1.9251366722983220825e-08, R8 ;  /* 0x32a55e340b0a7823 */ /* 0x000fe20000000008 */
[----:B------:R-:W-:-:S04]  /*0480*/  FMUL R8, R12, 3 ;  /* 0x404000000c087820 */ /* 0x000fc80000400000 */
[----:B------:R-:W-:-:S04]  /*0490*/  FFMA R9, R9, R8, R10 ;  /* 0x0000000809097223 */ /* 0x000fc8000000000a */
[----:B------:R-:W-:-:S04]  /*04a0*/  FFMA R12, R11, R12, R9 ;  /* 0x0000000c0b0c7223 */ /* 0x000fc80000000009 */
[----:B------:R-:W-:-:S04]  /*04b0*/  FADD R8, R7, R12 ;  /* 0x0000000c07087221 */ /* 0x000fc80000000000 */
[----:B------:R-:W-:Y:S01]  /*04c0*/  FMUL R9, R8, 2 ;  /* 0x4000000008097820 */ /* 0x000fe20000400000 */
[----:B------:R-:W-:-:S03]  /*04d0*/  FADD R7, -R7, R8 ;  /* 0x0000000807077221 */ /* 0x000fc60000000100 */
[----:B------:R-:W0:Y:S01]  /*04e0*/  FRND R10, R9 ;  /* 0x00000009000a7307 */ /* 0x000e220000201000 */
[----:B------:R-:W-:Y:S01]  /*04f0*/  FADD R7, R12, -R7 ;  /* 0x800000070c077221 */ /* 0x000fe20000000000 */
[----:B------:R-:W-:Y:S01]  /*0500*/  FFMA R8, R8, 2, -R9 ;  /* 0x4000000008087823 */ /* 0x000fe20000000809 */
[----:B------:R-:W-:Y:S01]  /*0510*/  HFMA2 R12, -RZ, RZ, 0.64013671875, -15.109375 ;  /* 0x391fcb8eff0c7431 */ /* 0x000fe200000001ff */
[----:B------:R-:W-:Y:S02]  /*0520*/  FSETP.GT.AND P4, PT, |R9|, 152, PT ;  /* 0x431800000900780b */ /* 0x000fe40003f84200 */
[----:B------:R-:W-:Y:S02]  /*0530*/  FFMA R8, R7, 2, R8 ;  /* 0x4000000007087823 */ /* 0x000fe40000000008 */
[----:B------:R-:W1:Y:S01]  /*0540*/  F2I.NTZ R11, R9 ;  /* 0x00000009000b7305 */ /* 0x000e620000203100 */
[----:B0-----:R-:W-:Y:S01]  /*0550*/  FADD R7, R9, -R10 ;  /* 0x8000000a09077221 */ /* 0x001fe20000000000 */
[----:B------:R-:W-:-:S03]  /*0560*/  FSETP.GT.AND P3, PT, R10, RZ, PT ;  /* 0x000000ff0a00720b */ /* 0x000fc60003f64000 */
[----:B------:R-:W-:Y:S01]  /*0570*/  FADD R7, R7, R8 ;  /* 0x0000000807077221 */ /* 0x000fe20000000000 */
[----:B------:R-:W-:Y:S02]  /*0580*/  SEL R6, RZ, 0x83000000, P3 ;  /* 0x83000000ff067807 */ /* 0x000fe40001800000 */
[----:B------:R-:W-:Y:S01]  /*0590*/  FSETP.GEU.AND P3, PT, R9, RZ, PT ;  /* 0x000000ff0900720b */ /* 0x000fe20003f6e000 */
[----:B------:R-:W-:Y:S01]  /*05a0*/  FFMA R8, R7, R12, 0.0013391353422775864601 ;  /* 0x3aaf85ed07087423 */ /* 0x000fe2000000000c */
[----:B-1----:R-:W-:-:S03]  /*05b0*/  LEA R11, R11, -R6, 0x17 ;  /* 0x800000060b0b7211 */ /* 0x002fc600078eb8ff */
[----:B------:R-:W-:-:S04]  /*05c0*/  FFMA R8, R7, R8, 0.0096188392490148544312 ;  /* 0x3c1d985607087423 */ /* 0x000fc80000000008 */
[----:B------:R-:W-:-:S04]  /*05d0*/  FFMA R8, R7, R8, 0.055503588169813156128 ;  /* 0x3d6357bb07087423 */ /* 0x000fc80000000008 */
[----:B------:R-:W-:-:S04]  /*05e0*/  FFMA R8, R7, R8, 0.24022644758224487305 ;  /* 0x3e75fdec07087423 */ /* 0x000fc80000000008 */
[----:B------:R-:W-:Y:S01]  /*05f0*/  FFMA R10, R7, R8, 0.69314718246459960938 ;  /* 0x3f317218070a7423 */ /* 0x000fe20000000008 */
[----:B------:R-:W-:-:S03]  /*0600*/  IADD3 R8, PT, PT, R6, 0x7f000000, RZ ;  /* 0x7f00000006087810 */ /* 0x000fc60007ffe0ff */
[----:B------:R-:W-:Y:S01]  /*0610*/  FFMA R13, R7, R10, 1 ;  /* 0x3f800000070d7423 */ /* 0x000fe2000000000a */
[----:B------:R-:W-:-:S03]  /*0620*/  FSEL R7, RZ, +INF , !P3 ;  /* 0x7f800000ff077808 */ /* 0x000fc60005800000 */
[----:B------:R-:W-:-:S04]  /*0630*/  FMUL R8, R8, R13 ;  /* 0x0000000d08087220 */ /* 0x000fc80000400000 */
[----:B------:R-:W-:Y:S01]  /*0640*/  @!P4 FMUL R7, R11, R8 ;  /* 0x000000080b07c220 */ /* 0x000fe20000400000 */
[----:B------:R-:W-:-:S07]  /*0650*/  @!P0 LOP3.LUT R7, R3, 0x7fffffff, RZ, 0xc0, !PT ;  /* 0x7fffffff03078812 */ /* 0x000fce00078ec0ff */
.L_x_8:
[----:B------:R-:W-:Y:S05]  /*0660*/  BSYNC.RECONVERGENT B0 ;  /* 0x0000000000007941 */ /* 0x000fea0003800200 */
.L_x_7:
[----:B------:R-:W-:Y:S01]  /*0670*/  BSSY.RECONVERGENT B0, `(.L_x_9) ;  /* 0x0000046000007945 */ /* 0x000fe20003800200 */
[----:B------:R-:W-:-:S03]  /*0680*/  IMAD.MOV.U32 R6, RZ, RZ, 0x3f800000 ;  /* 0x3f800000ff067424 */ /* 0x000fc600078e00ff */
[----:B------:R-:W-:Y:S05]  /*0690*/  @!P2 BRA `(.L_x_10) ;  /* 0x00000004000ca947 */ /* 0x000fea0003800000 */
        /* <DEDUP_REMOVED lines=67> */
.L_x_10:
[----:B------:R-:W-:Y:S05]  /*0ad0*/  BSYNC.RECONVERGENT B0 ;  /* 0x0000000000007941 */ /* 0x000fea0003800200 */
.L_x_9:
[----:B------:R-:W-:Y:S01]  /*0ae0*/  BSSY.RECONVERGENT B0, `(.L_x_11) ;  /* 0x0000047000007945 */ /* 0x000fe20003800200 */
[----:B------:R-:W-:Y:S01]  /*0af0*/  FADD R7, R6, R7 ;  /* 0x0000000706077221 */ /* 0x000fe20000000000 */
[----:B------:R-:W-:Y:S02]  /*0b00*/  IMAD.MOV.U32 R6, RZ, RZ, 0x3f800000 ;  /* 0x3f800000ff067424 */ /* 0x000fe400078e00ff */
        /* <DEDUP_REMOVED lines=26> */
[C---:B------:R-:W-:Y:S02]  /*0cb0*/  FFMA R3, R11.reuse, 1.4426950216293334961, R6 ;  /* 0x3fb8aa3b0b037823 */ /* 0x040fe40000000006 */
        /* <DEDUP_REMOVED lines=30> */
[----:B------:R-:W-:Y:S02]  /*0ea0*/  IADD3 R8, PT, PT, R2, 0x7f000000, RZ ;  /* 0x7f00000002087810 */ /* 0x000fe40007ffe0ff */
[----:B-1----:R-:W-:Y:S01]  /*0eb0*/  LEA R11, R11, -R2, 0x17 ;  /* 0x800000020b0b7211 */ /* 0x002fe200078eb8ff */
[----:B------:R-:W-:-:S04]  /*0ec0*/  FFMA R6, R3, R6, 0.0096188392490148544312 ;  /* 0x3c1d985603067423 */ /* 0x000fc80000000006 */
[----:B------:R-:W-:-:S04]  /*0ed0*/  FFMA R6, R3, R6, 0.055503588169813156128 ;  /* 0x3d6357bb03067423 */ /* 0x000fc80000000006 */
[----:B------:R-:W-:-:S04]  /*0ee0*/  FFMA R6, R3, R6, 0.24022644758224487305 ;  /* 0x3e75fdec03067423 */ /* 0x000fc80000000006 */
[----:B------:R-:W-:-:S04]  /*0ef0*/  FFMA R6, R3, R6, 0.69314718246459960938 ;  /* 0x3f31721803067423 */ /* 0x000fc80000000006 */
[----:B------:R-:W-:Y:S01]  /*0f00*/  FFMA R3, R3, R6, 1 ;  /* 0x3f80000003037423 */ /* 0x000fe20000000006 */
[----:B------:R-:W-:-:S03]  /*0f10*/  FSEL R6, RZ, +INF , !P1 ;  /* 0x7f800000ff067808 */ /* 0x000fc60004800000 */
[----:B------:R-:W-:-:S04]  /*0f20*/  FMUL R8, R8, R3 ;  /* 0x0000000308087220 */ /* 0x000fc80000400000 */
[----:B------:R-:W-:Y:S01]  /*0f30*/  @!P2 FMUL R6, R11, R8 ;  /* 0x000000080b06a220 */ /* 0x000fe20000400000 */
[----:B------:R-:W-:-:S07]  /*0f40*/  @!P0 LOP3.LUT R6, R0, 0x7fffffff, RZ, 0xc0, !PT ;  /* 0x7fffffff00068812 */ /* 0x000fce00078ec0ff */
.L_x_12:
[----:B------:R-:W-:Y:S05]  /*0f50*/  BSYNC.RECONVERGENT B0 ;  /* 0x0000000000007941 */ /* 0x000fea0003800200 */
.L_x_11:
[----:B------:R-:W-:Y:S01]  /*0f60*/  FADD R7, R7, R6 ;  /* 0x0000000607077221 */ /* 0x000fe20000000000 */
[----:B------:R-:W-:Y:S03]  /*0f70*/  BSSY.RECONVERGENT B0, `(.L_x_13) ;  /* 0x000000c000007945 */ /* 0x000fe60003800200 */
[----:B------:R-:W-:Y:S01]  /*0f80*/  VIADD R0, R7, 0xf3000000 ;  /* 0xf300000007007836 */ /* 0x000fe20000000000 */
[----:B------:R0:W1:Y:S04]  /*0f90*/  MUFU.RSQ R2, R7 ;  /* 0x0000000700027308 */ /* 0x0000680000001400 */
[----:B------:R-:W-:-:S13]  /*0fa0*/  ISETP.GT.U32.AND P0, PT, R0, 0x727fffff, PT ;  /* 0x727fffff0000780c */ /* 0x000fda0003f04070 */
[----:B01----:R-:W-:Y:S05]  /*0fb0*/  @!P0 BRA `(.L_x_14) ;  /* 0x00000000000c8947 */ /* 0x003fea0003800000 */
[----:B------:R-:W-:-:S07]  /*0fc0*/  MOV R9, 0xfe0 ;  /* 0x00000fe000097802 */ /* 0x000fce0000000f00 */
[----:B------:R-:W-:Y:S05]  /*0fd0*/  CALL.REL.NOINC `($__internal_1_$__cuda_sm20_sqrt_rn_f32_slowpath) ;  /* 0x00000000007c7944 */ /* 0x000fea0003c00000 */
[----:B------:R-:W-:Y:S05]  /*0fe0*/  BRA `(.L_x_15) ;  /* 0x0000000000107947 */ /* 0x000fea0003800000 */
.L_x_14:
[----:B------:R-:W-:Y:S01]  /*0ff0*/  FMUL.FTZ R0, R7, R2 ;  /* 0x0000000207007220 */ /* 0x000fe20000410000 */
[----:B------:R-:W-:-:S03]  /*1000*/  FMUL.FTZ R2, R2, 0.5 ;  /* 0x3f00000002027820 */ /* 0x000fc60000410000 */
[----:B------:R-:W-:-:S04]  /*1010*/  FFMA R3, -R0, R0, R7 ;  /* 0x0000000000037223 */ /* 0x000fc80000000107 */
[----:B------:R-:W-:-:S07]  /*1020*/  FFMA R0, R3, R2, R0 ;  /* 0x0000000203007223 */ /* 0x000fce0000000000 */
.L_x_15:
[----:B------:R-:W-:Y:S05]  /*1030*/  BSYNC.RECONVERGENT B0 ;  /* 0x0000000000007941 */ /* 0x000fea0003800200 */
.L_x_13:
[----:B------:R-:W0:Y:S01]  /*1040*/  LDCU UR5, c[0x0][0x38c] ;  /* 0x00007180ff0577ac */ /* 0x000e220008000800 */
[----:B------:R-:W-:Y:S01]  /*1050*/  BSSY.RECONVERGENT B0, `(.L_x_16) ;  /* 0x0000011000007945 */ /* 0x000fe20003800200 */
[----:B------:R-:W1:Y:S01]  /*1060*/  LDCU UR4, c[0x0][0x390] ;  /* 0x00007200ff0477ac */ /* 0x000e620008000800 */
[----:B0-----:R-:W-:Y:S01]  /*1070*/  I2FP.F32.S32 R3, UR5 ;  /* 0x0000000500037c45 */ /* 0x001fe20008201400 */
[----:B-1----:R-:W-:-:S04]  /*1080*/  UIADD3 UR4, UPT, UPT, -UR5, UR4, URZ ;  /* 0x0000000405047290 */ /* 0x002fc8000fffe1ff */
[----:B------:R-:W-:Y:S02]  /*1090*/  FADD R0, -R3, R0 ;  /* 0x0000000003007221 */ /* 0x000fe40000000100 */
[----:B------:R-:W-:-:S04]  /*10a0*/  I2FP.F32.S32 R7, UR4 ;  /* 0x0000000400077c45 */ /* 0x000fc80008201400 */
[----:B------:R-:W0:Y:S08]  /*10b0*/  MUFU.RCP R2, R7 ;  /* 0x0000000700027308 */ /* 0x000e300000001000 */
[----:B------:R-:W1:Y:S01]  /*10c0*/  FCHK P0, R0, R7 ;  /* 0x0000000700007302 */ /* 0x000e620000000000 */
[----:B0-----:R-:W-:-:S04]  /*10d0*/  FFMA R9, -R7, R2, 1 ;  /* 0x3f80000007097423 */ /* 0x001fc80000000102 */
[----:B------:R-:W-:-:S04]  /*10e0*/  FFMA R9, R2, R9, R2 ;  /* 0x0000000902097223 */ /* 0x000fc80000000002 */
[----:B------:R-:W-:-:S04]  /*10f0*/  FFMA R2, R0, R9, RZ ;  /* 0x0000000900027223 */ /* 0x000fc800000000ff */
[----:B------:R-:W-:-:S04]  /*1100*/  FFMA R3, -R7, R2, R0 ;  /* 0x0000000207037223 */ /* 0x000fc80000000100 */
[----:B------:R-:W-:Y:S01]  /*1110*/  FFMA R2, R9, R3, R2 ;  /* 0x0000000309027223 */ /* 0x000fe20000000002 */
[----:B-1----:R-:W-:Y:S06]  /*1120*/  @!P0 BRA `(.L_x_17) ;  /* 0x00000000000c8947 */ /* 0x002fec0003800000 */
[----:B------:R-:W-:-:S07]  /*1130*/  MOV R2, 0x1150 ;  /* 0x0000115000027802 */ /* 0x000fce0000000f00 */
[----:B------:R-:W-:Y:S05]  /*1140*/  CALL.REL.NOINC `($__internal_2_$__cuda_sm3x_div_rn_noftz_f32_slowpath) ;  /* 0x0000000000807944 */ /* 0x000fea0003c00000 */
[----:B------:R-:W-:-:S07]  /*1150*/  MOV R2, R0 ;  /* 0x0000000000027202 */ /* 0x000fce0000000f00 */
.L_x_17:
[----:B------:R-:W-:Y:S05]  /*1160*/  BSYNC.RECONVERGENT B0 ;  /* 0x0000000000007941 */ /* 0x000fea0003800200 */
.L_x_16:
[----:B------:R-:W-:-:S05]  /*1170*/  FMUL R2, R2, 255 ;  /* 0x437f000002027820 */ /* 0x000fca0000400000 */
[----:B------:R-:W-:-:S04]  /*1180*/  FMNMX R2, RZ, R2, !PT ;  /* 0x00000002ff027209 */ /* 0x000fc80007800000 */
[----:B------:R-:W-:-:S04]  /*1190*/  FMNMX R2, R2, 255, PT ;  /* 0x437f000002027809 */ /* 0x000fc80003800000 */
[----:B------:R-:W0:Y:S02]  /*11a0*/  F2I.U32.TRUNC.NTZ R3, R2 ;  /* 0x0000000200037305 */ /* 0x000e24000020f000 */
[----:B0-----:R-:W-:Y:S01]  /*11b0*/  STG.E.U8 desc[UR6][R4.64+0x3], R3 ;  /* 0x0000030304007986 */ /* 0x001fe2000c101106 */
[----:B------:R-:W-:Y:S05]  /*11c0*/  EXIT ;  /* 0x000000000000794d */ /* 0x000fea0003800000 */
        .weak           $__internal_1_$__cuda_sm20_sqrt_rn_f32_slowpath
        .type           $__internal_1_$__cuda_sm20_sqrt_rn_f32_slowpath,@function
        .size           $__internal_1_$__cuda_sm20_sqrt_rn_f32_slowpath,($__internal_2_$__cuda_sm3x_div_rn_noftz_f32_slowpath - $__internal_1_$__cuda_sm20_sqrt_rn_f32_slowpath)
$__internal_1_$__cuda_sm20_sqrt_rn_f32_slowpath:
[----:B------:R-:W-:-:S13]  /*11d0*/  LOP3.LUT P0, RZ, R7, 0x7fffffff, RZ, 0xc0, !PT ;  /* 0x7fffffff07ff7812 */ /* 0x000fda000780c0ff */
[----:B------:R-:W-:Y:S01]  /*11e0*/  @!P0 MOV R2, R7 ;  /* 0x0000000700028202 */ /* 0x000fe20000000f00 */
[----:B------:R-:W-:Y:S06]  /*11f0*/  @!P0 BRA `(.L_x_18) ;  /* 0x0000000000448947 */ /* 0x000fec0003800000 */
[----:B------:R-:W-:Y:S02]  /*1200*/  FSETP.GEU.FTZ.AND P0, PT, R7, RZ, PT ;  /* 0x000000ff0700720b */ /* 0x000fe40003f1e000 */
[----:B------:R-:W-:-:S11]  /*1210*/  MOV R0, R7 ;  /* 0x0000000700007202 */ /* 0x000fd60000000f00 */
[----:B------:R-:W-:Y:S01]  /*1220*/  @!P0 MOV R2, 0x7fffffff ;  /* 0x7fffffff00028802 */ /* 0x000fe20000000f00 */
        /* <DEDUP_REMOVED lines=9> */
[----:B------:R-:W-:Y:S02]  /*12c0*/  @!P0 MOV R2, R0 ;  /* 0x0000000000028202 */ /* 0x000fe40000000f00 */
[----:B------:R-:W-:-:S04]  /*12d0*/  @P0 FADD.FTZ R7, -R6, -RZ ;  /* 0x800000ff06070221 */ /* 0x000fc80000010100 */
[----:B------:R-:W-:-:S04]  /*12e0*/  @P0 FFMA R7, R6, R7, R3 ;  /* 0x0000000706070223 */ /* 0x000fc80000000003 */
[----:B------:R-:W-:-:S04]  /*12f0*/  @P0 FFMA R7, R7, R8, R6 ;  /* 0x0000000807070223 */ /* 0x000fc80000000006 */
[----:B------:R-:W-:-:S07]  /*1300*/  @P0 FMUL.FTZ R2, R7, 2.3283064365386962891e-10 ;  /* 0x2f80000007020820 */ /* 0x000fce0000410000 */
.L_x_18:
[----:B------:R-:W-:Y:S01]  /*1310*/  HFMA2 R3, -RZ, RZ, 0, 0 ;  /* 0x00000000ff037431 */ /* 0x000fe200000001ff */
[----:B------:R-:W-:Y:S02]  /*1320*/  MOV R0, R2 ;  /* 0x0000000200007202 */ /* 0x000fe40000000f00 */
[----:B------:R-:W-:-:S04]  /*1330*/  MOV R2, R9 ;  /* 0x0000000900027202 */ /* 0x000fc80000000f00 */
[----:B------:R-:W-:Y:S05]  /*1340*/  RET.REL.NODEC R2 `(chroma_key) ;  /* 0xffffffec022c7950 */ /* 0x000fea0003c3ffff */
        .weak           $__internal_2_$__cuda_sm3x_div_rn_noftz_f32_slowpath
        .type           $__internal_2_$__cuda_sm3x_div_rn_noftz_f32_slowpath,@function
        .size           $__internal_2_$__cuda_sm3x_div_rn_noftz_f32_slowpath,(.L_x_33 - $__internal_2_$__cuda_sm3x_div_rn_noftz_f32_slowpath)
$__internal_2_$__cuda_sm3x_div_rn_noftz_f32_slowpath:
[----:B------:R-:W-:Y:S01]  /*1350*/  SHF.R.U32.HI R6, RZ, 0x17, R7 ;  /* 0x00000017ff067819 */ /* 0x000fe20000011607 */
[----:B------:R-:W-:Y:S01]  /*1360*/  BSSY.RECONVERGENT B1, `(.L_x_19) ;  /* 0x0000064000017945 */ /* 0x000fe20003800200 */
[----:B------:R-:W-:Y:S02]  /*1370*/  SHF.R.U32.HI R3, RZ, 0x17, R0 ;  /* 0x00000017ff037819 */ /* 0x000fe40000011600 */
[----:B------:R-:W-:Y:S02]  /*1380*/  LOP3.LUT R6, R6, 0xff, RZ, 0xc0, !PT ;  /* 0x000000ff06067812 */ /* 0x000fe400078ec0ff */
[----:B------:R-:W-:Y:S02]  /*1390*/  LOP3.LUT R12, R3, 0xff, RZ, 0xc0, !PT ;  /* 0x000000ff030c7812 */ /* 0x000fe400078ec0ff */
[----:B------:R-:W-:Y:S01]  /*13a0*/  MOV R8, R0 ;  /* 0x0000000000087202 */ /* 0x000fe20000000f00 */
[----:B------:R-:W-:Y:S01]  /*13b0*/  VIADD R10, R6, 0xffffffff ;  /* 0xffffffff060a7836 */ /* 0x000fe20000000000 */
[----:B------:R-:W-:-:S04]  /*13c0*/  IADD3 R11, PT, PT, R12, -0x1, RZ ;  /* 0xffffffff0c0b7810 */ /* 0x000fc80007ffe0ff */
[----:B------:R-:W-:-:S04]  /*13d0*/  ISETP.GT.U32.AND P0, PT, R10, 0xfd, PT ;  /* 0x000000fd0a00780c */ /* 0x000fc80003f04070 */
[----:B------:R-:W-:-:S13]  /*13e0*/  ISETP.GT.U32.OR P0, PT, R11, 0xfd, P0 ;  /* 0x000000fd0b00780c */ /* 0x000fda0000704470 */
[----:B------:R-:W-:Y:S01]  /*13f0*/  @!P0 MOV R9, RZ ;  /* 0x000000ff00098202 */ /* 0x000fe20000000f00 */
[----:B------:R-:W-:Y:S06]  /*1400*/  @!P0 BRA `(.L_x_20) ;  /* 0x0000000000608947 */ /* 0x000fec0003800000 */
[----:B------:R-:W-:Y:S02]  /*1410*/  FSETP.GTU.FTZ.AND P0, PT, |R0|, +INF , PT ;  /* 0x7f8000000000780b */ /* 0x000fe40003f1c200 */
[----:B------:R-:W-:Y:S02]  /*1420*/  FSETP.GTU.FTZ.AND P1, PT, |R7|, +INF , PT ;  /* 0x7f8000000700780b */ /* 0x000fe40003f3c200 */
[----:B------:R-:W-:Y:S02]  /*1430*/  MOV R3, R7 ;  /* 0x0000000700037202 */ /* 0x000fe40000000f00 */
[----:B------:R-:W-:-:S13]  /*1440*/  PLOP3.LUT P0, PT, P0, P1, PT, 0xf8, 0x8f ;  /* 0x00000000008f781c */ /* 0x000fda0000703f70 */
[----:B------:R-:W-:Y:S05]  /*1450*/  @P0 BRA `(.L_x_21) ;  /* 0x00000004004c0947 */ /* 0x000fea0003800000 */
[----:B------:R-:W-:-:S13]  /*1460*/  LOP3.LUT P0, RZ, R7, 0x7fffffff, R8, 0xc8, !PT ;  /* 0x7fffffff07ff7812 */ /* 0x000fda000780c808 */
[----:B------:R-:W-:Y:S05]  /*1470*/  @!P0 BRA `(.L_x_22) ;  /* 0x00000004003c8947 */ /* 0x000fea0003800000 */
[C---:B------:R-:W-:Y:S02]  /*1480*/  FSETP.NEU.FTZ.AND P2, PT, |R0|.reuse, +INF , PT ;  /* 0x7f8000000000780b */ /* 0x040fe40003f5d200 */
[----:B------:R-:W-:Y:S02]  /*1490*/  FSETP.NEU.FTZ.AND P1, PT, |R3|, +INF , PT ;  /* 0x7f8000000300780b */ /* 0x000fe40003f3d200 */
[----:B------:R-:W-:-:S11]  /*14a0*/  FSETP.NEU.FTZ.AND P0, PT, |R0|, +INF , PT ;  /* 0x7f8000000000780b */ /* 0x000fd60003f1d200 */
[----:B------:R-:W-:Y:S05]  /*14b0*/  @!P1 BRA !P2, `(.L_x_22) ;  /* 0x00000004002c9947 */ /* 0x000fea0005000000 */
[----:B------:R-:W-:-:S04]  /*14c0*/  LOP3.LUT P2, RZ, R8, 0x7fffffff, RZ, 0xc0, !PT ;  /* 0x7fffffff08ff7812 */ /* 0x000fc8000784c0ff */
[----:B------:R-:W-:-:S13]  /*14d0*/  PLOP3.LUT P1, PT, P1, P2, PT, 0x2f, 0xf2 ;  /* 0x0000000000f2781c */ /* 0x000fda0000f24577 */
[----:B------:R-:W-:Y:S05]  /*14e0*/  @P1 BRA `(.L_x_23) ;  /* 0x0000000400181947 */ /* 0x000fea0003800000 */
[----:B------:R-:W-:-:S04]  /*14f0*/  LOP3.LUT P1, RZ, R7, 0x7fffffff, RZ, 0xc0, !PT ;  /* 0x7fffffff07ff7812 */ /* 0x000fc8000782c0ff */
[----:B------:R-:W-:-:S13]  /*1500*/  PLOP3.LUT P0, PT, P0, P1, PT, 0x2f, 0xf2 ;  /* 0x0000000000f2781c */ /* 0x000fda0000702577 */
[----:B------:R-:W-:Y:S05]  /*1510*/  @P0 BRA `(.L_x_24) ;  /* 0x0000000400000947 */ /* 0x000fea0003800000 */
[----:B------:R-:W-:Y:S02]  /*1520*/  ISETP.GE.AND P0, PT, R11, RZ, PT ;  /* 0x000000ff0b00720c */ /* 0x000fe40003f06270 */
[----:B------:R-:W-:-:S11]  /*1530*/  ISETP.GE.AND P1, PT, R10, RZ, PT ;  /* 0x000000ff0a00720c */ /* 0x000fd60003f26270 */
[----:B------:R-:W-:Y:S01]  /*1540*/  @P0 MOV R9, RZ ;  /* 0x000000ff00090202 */ /* 0x000fe20000000f00 */
[----:B------:R-:W-:Y:S01]  /*1550*/  @!P0 FFMA R8, R0, 1.84467440737095516160e+19, RZ ;  /* 0x5f80000000088823 */ /* 0x000fe200000000ff */
[----:B------:R-:W-:Y:S01]  /*1560*/  @!P0 MOV R9, 0xffffffc0 ;  /* 0xffffffc000098802 */ /* 0x000fe20000000f00 */
[----:B------:R-:W-:-:S03]  /*1570*/  @!P1 FFMA R7, R3, 1.84467440737095516160e+19, RZ ;  /* 0x5f80000003079823 */ /* 0x000fc600000000ff */
[----:B------:R-:W-:-:S07]  /*1580*/  @!P1 IADD3 R9, PT, PT, R9, 0x40, RZ ;  /* 0x0000004009099810 */ /* 0x000fce0007ffe0ff */
.L_x_20:
[----:B------:R-:W-:Y:S01]  /*1590*/  LEA R0, R6, 0xc0800000, 0x17 ;  /* 0xc080000006007811 */ /* 0x000fe200078eb8ff */
[----:B------:R-:W-:Y:S01]  /*15a0*/  VIADD R3, R12, 0xffffff81 ;  /* 0xffffff810c037836 */ /* 0x000fe20000000000 */
[----:B------:R-:W-:Y:S02]  /*15b0*/  BSSY.RECONVERGENT B2, `(.L_x_25) ;  /* 0x0000035000027945 */ /* 0x000fe40003800200 */
[----:B------:R-:W-:Y:S01]  /*15c0*/  IADD3 R7, PT, PT, -R0, R7, RZ ;  /* 0x0000000700077210 */ /* 0x000fe20007ffe1ff */
[C---:B------:R-:W-:Y:S01]  /*15d0*/  IMAD R0, R3.reuse, -0x800000, R8 ;  /* 0xff80000003007824 */ /* 0x040fe200078e0208 */
[----:B------:R-:W-:Y:S02]  /*15e0*/  IADD3 R6, PT, PT, R3, 0x7f, -R6 ;  /* 0x0000007f03067810 */ /* 0x000fe40007ffe806 */
[----:B------:R-:W0:Y:S01]  /*15f0*/  MUFU.RCP R10, R7 ;  /* 0x00000007000a7308 */ /* 0x000e220000001000 */
[----:B------:R-:W-:Y:S01]  /*1600*/  FADD.FTZ R11, -R7, -RZ ;  /* 0x800000ff070b7221 */ /* 0x000fe20000010100 */
[----:B------:R-:W-:-:S03]  /*1610*/  IADD3 R6, PT, PT, R6, R9, RZ ;  /* 0x0000000906067210 */ /* 0x000fc60007ffe0ff */
[----:B0-----:R-:W-:-:S04]  /*1620*/  FFMA R13, R10, R11, 1 ;  /* 0x3f8000000a0d7423 */ /* 0x001fc8000000000b */
[----:B------:R-:W-:-:S04]  /*1630*/  FFMA R15, R10, R13, R10 ;  /* 0x0000000d0a0f7223 */ /* 0x000fc8000000000a */
[----:B------:R-:W-:-:S04]  /*1640*/  FFMA R8, R0, R15, RZ ;  /* 0x0000000f00087223 */ /* 0x000fc800000000ff */
[----:B------:R-:W-:-:S04]  /*1650*/  FFMA R13, R11, R8, R0 ;  /* 0x000000080b0d7223 */ /* 0x000fc80000000000 */
[----:B------:R-:W-:-:S04]  /*1660*/  FFMA R8, R15, R13, R8 ;  /* 0x0000000d0f087223 */ /* 0x000fc80000000008 */
[----:B------:R-:W-:-:S04]  /*1670*/  FFMA R11, R11, R8, R0 ;  /* 0x000000080b0b7223 */ /* 0x000fc80000000000 */
[----:B------:R-:W-:-:S05]  /*1680*/  FFMA R0, R15, R11, R8 ;  /* 0x0000000b0f007223 */ /* 0x000fca0000000008 */
[----:B------:R-:W-:-:S04]  /*1690*/  SHF.R.U32.HI R3, RZ, 0x17, R0 ;  /* 0x00000017ff037819 */ /* 0x000fc80000011600 */
[----:B------:R-:W-:-:S04]  /*16a0*/  LOP3.LUT R3, R3, 0xff, RZ, 0xc0, !PT ;  /* 0x000000ff03037812 */ /* 0x000fc800078ec0ff */
[----:B------:R-:W-:-:S04]  /*16b0*/  IADD3 R9, PT, PT, R3, R6, RZ ;  /* 0x0000000603097210 */ /* 0x000fc80007ffe0ff */
[----:B------:R-:W-:-:S04]  /*16c0*/  IADD3 R3, PT, PT, R9, -0x1, RZ ;  /* 0xffffffff09037810 */ /* 0x000fc80007ffe0ff */
[----:B------:R-:W-:-:S13]  /*16d0*/  ISETP.GE.U32.AND P0, PT, R3, 0xfe, PT ;  /* 0x000000fe0300780c */ /* 0x000fda0003f06070 */
[----:B------:R-:W-:Y:S05]  /*16e0*/  @!P0 BRA `(.L_x_26) ;  /* 0x0000000000808947 */ /* 0x000fea0003800000 */
[----:B------:R-:W-:-:S13]  /*16f0*/  ISETP.GT.AND P0, PT, R9, 0xfe, PT ;  /* 0x000000fe0900780c */ /* 0x000fda0003f04270 */
[----:B------:R-:W-:Y:S05]  /*1700*/  @P0 BRA `(.L_x_27) ;  /* 0x00000000006c0947 */ /* 0x000fea0003800000 */
[----:B------:R-:W-:-:S13]  /*1710*/  ISETP.GE.AND P0, PT, R9, 0x1, PT ;  /* 0x000000010900780c */ /* 0x000fda0003f06270 */
[----:B------:R-:W-:Y:S05]  /*1720*/  @P0 BRA `(.L_x_28) ;  /* 0x0000000000740947 */ /* 0x000fea0003800000 */
[----:B------:R-:W-:Y:S02]  /*1730*/  ISETP.GE.AND P0, PT, R9, -0x18, PT ;  /* 0xffffffe80900780c */ /* 0x000fe40003f06270 */
[----:B------:R-:W-:-:S11]  /*1740*/  LOP3.LUT R0, R0, 0x80000000, RZ, 0xc0, !PT ;  /* 0x8000000000007812 */ /* 0x000fd600078ec0ff */
[----:B------:R-:W-:Y:S05]  /*1750*/  @!P0 BRA `(.L_x_28) ;  /* 0x0000000000688947 */ /* 0x000fea0003800000 */
[CCC-:B------:R-:W-:Y:S01]  /*1760*/  FFMA.RZ R3, R15.reuse, R11.reuse, R8.reuse ;  /* 0x0000000b0f037223 */ /* 0x1c0fe2000000c008 */
[-CC-:B------:R-:W-:Y:S01]  /*1770*/  FFMA.RM R6, R15, R11.reuse, R8.reuse ;  /* 0x0000000b0f067223 */ /* 0x180fe20000004008 */
[C---:B------:R-:W-:Y:S02]  /*1780*/  ISETP.NE.AND P2, PT, R9.reuse, RZ, PT ;  /* 0x000000ff0900720c */ /* 0x040fe40003f45270 */
[----:B------:R-:W-:Y:S02]  /*1790*/  ISETP.NE.AND P1, PT, R9, RZ, PT ;  /* 0x000000ff0900720c */ /* 0x000fe40003f25270 */
[----:B------:R-:W-:Y:S01]  /*17a0*/  LOP3.LUT R7, R3, 0x7fffff, RZ, 0xc0, !PT ;  /* 0x007fffff03077812 */ /* 0x000fe200078ec0ff */
[----:B------:R-:W-:Y:S01]  /*17b0*/  FFMA.RP R3, R15, R11, R8 ;  /* 0x0000000b0f037223 */ /* 0x000fe20000008008 */
[----:B------:R-:W-:Y:S02]  /*17c0*/  IADD3 R8, PT, PT, R9, 0x20, RZ ;  /* 0x0000002009087810 */ /* 0x000fe40007ffe0ff */
[----:B------:R-:W-:-:S02]  /*17d0*/  LOP3.LUT R7, R7, 0x800000, RZ, 0xfc, !PT ;  /* 0x0080000007077812 */ /* 0x000fc400078efcff */
[----:B------:R-:W-:Y:S02]  /*17e0*/  IADD3 R9, PT, PT, -R9, RZ, RZ ;  /* 0x000000ff09097210 */ /* 0x000fe40007ffe1ff */
[----:B------:R-:W-:Y:S02]  /*17f0*/  SHF.L.U32 R8, R7, R8, RZ ;  /* 0x0000000807087219 */ /* 0x000fe400000006ff */
[----:B------:R-:W-:Y:S02]  /*1800*/  FSETP.NEU.FTZ.AND P0, PT, R3, R6, PT ;  /* 0x000000060300720b */ /* 0x000fe40003f1d000 */
[----:B------:R-:W-:Y:S02]  /*1810*/  SEL R6, R9, RZ, P2 ;  /* 0x000000ff09067207 */ /* 0x000fe40001000000 */
[----:B------:R-:W-:Y:S02]  /*1820*/  ISETP.NE.AND P1, PT, R8, RZ, P1 ;  /* 0x000000ff0800720c */ /* 0x000fe40000f25270 */
[----:B------:R-:W-:-:S02]  /*1830*/  SHF.R.U32.HI R6, RZ, R6, R7 ;  /* 0x00000006ff067219 */ /* 0x000fc40000011607 */
[----:B------:R-:W-:Y:S02]  /*1840*/  PLOP3.LUT P0, PT, P0, P1, PT, 0xf8, 0x8f ;  /* 0x00000000008f781c */ /* 0x000fe40000703f70 */
[----:B------:R-:W-:Y:S02]  /*1850*/  SHF.R.U32.HI R8, RZ, 0x1, R6 ;  /* 0x00000001ff087819 */ /* 0x000fe40000011606 */
[----:B------:R-:W-:-:S04]  /*1860*/  SEL R3, RZ, 0x1, !P0 ;  /* 0x00000001ff037807 */ /* 0x000fc80004000000 */
[----:B------:R-:W-:-:S04]  /*1870*/  LOP3.LUT R3, R3, 0x1, R8, 0xf8, !PT ;  /* 0x0000000103037812 */ /* 0x000fc800078ef808 */
[----:B------:R-:W-:-:S04]  /*1880*/  LOP3.LUT R3, R3, R6, RZ, 0xc0, !PT ;  /* 0x0000000603037212 */ /* 0x000fc800078ec0ff */
[----:B------:R-:W-:-:S04]  /*1890*/  IADD3 R3, PT, PT, R8, R3, RZ ;  /* 0x0000000308037210 */ /* 0x000fc80007ffe0ff */
[----:B------:R-:W-:Y:S01]  /*18a0*/  LOP3.LUT R0, R3, R0, RZ, 0xfc, !PT ;  /* 0x0000000003007212 */ /* 0x000fe200078efcff */
[----:B------:R-:W-:Y:S06]  /*18b0*/  BRA `(.L_x_28) ;  /* 0x0000000000107947 */ /* 0x000fec0003800000 */
.L_x_27:
[----:B------:R-:W-:-:S04]  /*18c0*/  LOP3.LUT R0, R0, 0x80000000, RZ, 0xc0, !PT ;  /* 0x8000000000007812 */ /* 0x000fc800078ec0ff */
[----:B------:R-:W-:Y:S01]  /*18d0*/  LOP3.LUT R0, R0, 0x7f800000, RZ, 0xfc, !PT ;  /* 0x7f80000000007812 */ /* 0x000fe200078efcff */
[----:B------:R-:W-:Y:S06]  /*18e0*/  BRA `(.L_x_28) ;  /* 0x0000000000047947 */ /* 0x000fec0003800000 */
.L_x_26:
[----:B------:R-:W-:-:S07]  /*18f0*/  LEA R0, R6, R0, 0x17 ;  /* 0x0000000006007211 */ /* 0x000fce00078eb8ff */
.L_x_28:
[----:B------:R-:W-:Y:S05]  /*1900*/  BSYNC.RECONVERGENT B2 ;  /* 0x0000000000027941 */ /* 0x000fea0003800200 */
.L_x_25:
[----:B------:R-:W-:Y:S05]  /*1910*/  BRA `(.L_x_29) ;  /* 0x0000000000207947 */ /* 0x000fea0003800000 */
.L_x_24:
[----:B------:R-:W-:-:S04]  /*1920*/  LOP3.LUT R0, R7, 0x80000000, R8, 0x48, !PT ;  /* 0x8000000007007812 */ /* 0x000fc800078e4808 */
[----:B------:R-:W-:Y:S01]  /*1930*/  LOP3.LUT R0, R0, 0x7f800000, RZ, 0xfc, !PT ;  /* 0x7f80000000007812 */ /* 0x000fe200078efcff */
[----:B------:R-:W-:Y:S06]  /*1940*/  BRA `(.L_x_29) ;  /* 0x0000000000147947 */ /* 0x000fec0003800000 */
.L_x_23:
[----:B------:R-:W-:Y:S01]  /*1950*/  LOP3.LUT R0, R7, 0x80000000, R8, 0x48, !PT ;  /* 0x8000000007007812 */ /* 0x000fe200078e4808 */
[----:B------:R-:W-:Y:S06]  /*1960*/  BRA `(.L_x_29) ;  /* 0x00000000000c7947 */ /* 0x000fec0003800000 */
.L_x_22:
[----:B------:R-:W0:Y:S01]  /*1970*/  MUFU.RSQ R0, -QNAN ;  /* 0xffc0000000007908 */ /* 0x000e220000001400 */
[----:B------:R-:W-:Y:S05]  /*1980*/  BRA `(.L_x_29) ;  /* 0x0000000000047947 */ /* 0x000fea0003800000 */
.L_x_21:
[----:B------:R-:W-:-:S07]  /*1990*/  FADD.FTZ R0, R0, R3 ;  /* 0x0000000300007221 */ /* 0x000fce0000010000 */
.L_x_29:
[----:B------:R-:W-:Y:S05]  /*19a0*/  BSYNC.RECONVERGENT B1 ;  /* 0x0000000000017941 */ /* 0x000fea0003800200 */
.L_x_19:
[----:B------:R-:W-:-:S04]  /*19b0*/  HFMA2 R3, -RZ, RZ, 0, 0 ;  /* 0x00000000ff037431 */ /* 0x000fc800000001ff */
[----:B0-----:R-:W-:Y:S05]  /*19c0*/  RET.REL.NODEC R2 `(chroma_key) ;  /* 0xffffffe4028c7950 */ /* 0x001fea0003c3ffff */
.L_x_30:
        /* <DEDUP_REMOVED lines=11> */
.L_x_33:


//--------------------- .nv.shared.reserved.0     --------------------------
	.section	.nv.shared.reserved.0,"aw",@nobits
	.weak		__nv_reservedSMEM_offset_0_alias
	.size		__nv_reservedSMEM_offset_0_alias, 0, 64
	.other		__nv_reservedSMEM_offset_0_alias,@"STO_CUDA_RESERVED_SHARED STV_DEFAULT"
__nv_reservedSMEM_offset_0_alias:
	.zero		0
	.zero		64


//--------------------- .nv.constant0.round_mask  --------------------------
	.section	.nv.constant0.round_mask,"a",@progbits
	.sectionflags	@""
	.align	4
.nv.constant0.round_mask:
	.zero		928


//--------------------- .nv.constant0.chroma_key  --------------------------
	.section	.nv.constant0.chroma_key,"a",@progbits
	.sectionflags	@""
	.align	4
.nv.constant0.chroma_key:
	.zero		924


//--------------------- SYMBOLS --------------------------

	.type		.nv.reservedSmem.offset0,@object
	.size		.nv.reservedSmem.offset0,0x4
